//
// Generated by NVIDIA NVVM Compiler
//
// Compiler Build ID: CL-36424714
// Cuda compilation tools, release 13.0, V13.0.88
// Based on NVVM 20.0.0
//

.version 9.0
.target sm_100
.address_size 64

	// .globl	_Z18gpu_add_block_sumsPiS_S_
// _ZZ7prescanPiS_S_iiiE4temp has been demoted
// _ZZ4histPhiPiE4temp has been demoted
.global .align 1 .b8 _ZN34_INTERNAL_238b08f8_4_k_cu_38561bbc4cuda3std3__45__cpo5beginE[1];
.global .align 1 .b8 _ZN34_INTERNAL_238b08f8_4_k_cu_38561bbc4cuda3std3__45__cpo3endE[1];
.global .align 1 .b8 _ZN34_INTERNAL_238b08f8_4_k_cu_38561bbc4cuda3std3__45__cpo6cbeginE[1];
.global .align 1 .b8 _ZN34_INTERNAL_238b08f8_4_k_cu_38561bbc4cuda3std3__45__cpo4cendE[1];
.global .align 1 .b8 _ZN34_INTERNAL_238b08f8_4_k_cu_38561bbc4cuda3std3__45__cpo6rbeginE[1];
.global .align 1 .b8 _ZN34_INTERNAL_238b08f8_4_k_cu_38561bbc4cuda3std3__45__cpo4rendE[1];
.global .align 1 .b8 _ZN34_INTERNAL_238b08f8_4_k_cu_38561bbc4cuda3std3__45__cpo7crbeginE[1];
.global .align 1 .b8 _ZN34_INTERNAL_238b08f8_4_k_cu_38561bbc4cuda3std3__45__cpo5crendE[1];
.global .align 1 .b8 _ZN34_INTERNAL_238b08f8_4_k_cu_38561bbc4cuda3std3__436_GLOBAL__N__238b08f8_4_k_cu_38561bbc6ignoreE[1];
.global .align 1 .b8 _ZN34_INTERNAL_238b08f8_4_k_cu_38561bbc4cuda3std3__419piecewise_constructE[1];
.global .align 1 .b8 _ZN34_INTERNAL_238b08f8_4_k_cu_38561bbc4cuda3std3__48in_placeE[1];
.global .align 1 .b8 _ZN34_INTERNAL_238b08f8_4_k_cu_38561bbc4cuda3std3__420unreachable_sentinelE[1];
.global .align 1 .b8 _ZN34_INTERNAL_238b08f8_4_k_cu_38561bbc4cuda3std3__47nulloptE[1];
.global .align 1 .b8 _ZN34_INTERNAL_238b08f8_4_k_cu_38561bbc4cuda3std3__48unexpectE[1];
.global .align 1 .b8 _ZN34_INTERNAL_238b08f8_4_k_cu_38561bbc4cuda3std6ranges3__45__cpo4swapE[1];
.global .align 1 .b8 _ZN34_INTERNAL_238b08f8_4_k_cu_38561bbc4cuda3std6ranges3__45__cpo9iter_moveE[1];
.global .align 1 .b8 _ZN34_INTERNAL_238b08f8_4_k_cu_38561bbc4cuda3std6ranges3__45__cpo5beginE[1];
.global .align 1 .b8 _ZN34_INTERNAL_238b08f8_4_k_cu_38561bbc4cuda3std6ranges3__45__cpo3endE[1];
.global .align 1 .b8 _ZN34_INTERNAL_238b08f8_4_k_cu_38561bbc4cuda3std6ranges3__45__cpo6cbeginE[1];
.global .align 1 .b8 _ZN34_INTERNAL_238b08f8_4_k_cu_38561bbc4cuda3std6ranges3__45__cpo4cendE[1];
.global .align 1 .b8 _ZN34_INTERNAL_238b08f8_4_k_cu_38561bbc4cuda3std6ranges3__45__cpo7advanceE[1];
.global .align 1 .b8 _ZN34_INTERNAL_238b08f8_4_k_cu_38561bbc4cuda3std6ranges3__45__cpo9iter_swapE[1];
.global .align 1 .b8 _ZN34_INTERNAL_238b08f8_4_k_cu_38561bbc4cuda3std6ranges3__45__cpo4nextE[1];
.global .align 1 .b8 _ZN34_INTERNAL_238b08f8_4_k_cu_38561bbc4cuda3std6ranges3__45__cpo4prevE[1];
.global .align 1 .b8 _ZN34_INTERNAL_238b08f8_4_k_cu_38561bbc4cuda3std6ranges3__45__cpo4dataE[1];
.global .align 1 .b8 _ZN34_INTERNAL_238b08f8_4_k_cu_38561bbc4cuda3std6ranges3__45__cpo5cdataE[1];
.global .align 1 .b8 _ZN34_INTERNAL_238b08f8_4_k_cu_38561bbc4cuda3std6ranges3__45__cpo4sizeE[1];
.global .align 1 .b8 _ZN34_INTERNAL_238b08f8_4_k_cu_38561bbc4cuda3std6ranges3__45__cpo5ssizeE[1];
.global .align 1 .b8 _ZN34_INTERNAL_238b08f8_4_k_cu_38561bbc4cuda3std6ranges3__45__cpo8distanceE[1];
.global .align 1 .b8 _ZN34_INTERNAL_238b08f8_4_k_cu_38561bbc6thrust24THRUST_300001_SM_1000_NS8cuda_cub3parE[1];
.global .align 1 .b8 _ZN34_INTERNAL_238b08f8_4_k_cu_38561bbc6thrust24THRUST_300001_SM_1000_NS8cuda_cub10par_nosyncE[1];
.global .align 1 .b8 _ZN34_INTERNAL_238b08f8_4_k_cu_38561bbc6thrust24THRUST_300001_SM_1000_NS6system6detail10sequential3seqE[1];
.global .align 1 .b8 _ZN34_INTERNAL_238b08f8_4_k_cu_38561bbc6thrust24THRUST_300001_SM_1000_NS6system3cpp3parE[1];
.global .align 1 .b8 _ZN34_INTERNAL_238b08f8_4_k_cu_38561bbc6thrust24THRUST_300001_SM_1000_NS12placeholders2_1E[1];
.global .align 1 .b8 _ZN34_INTERNAL_238b08f8_4_k_cu_38561bbc6thrust24THRUST_300001_SM_1000_NS12placeholders2_2E[1];
.global .align 1 .b8 _ZN34_INTERNAL_238b08f8_4_k_cu_38561bbc6thrust24THRUST_300001_SM_1000_NS12placeholders2_3E[1];
.global .align 1 .b8 _ZN34_INTERNAL_238b08f8_4_k_cu_38561bbc6thrust24THRUST_300001_SM_1000_NS12placeholders2_4E[1];
.global .align 1 .b8 _ZN34_INTERNAL_238b08f8_4_k_cu_38561bbc6thrust24THRUST_300001_SM_1000_NS12placeholders2_5E[1];
.global .align 1 .b8 _ZN34_INTERNAL_238b08f8_4_k_cu_38561bbc6thrust24THRUST_300001_SM_1000_NS12placeholders2_6E[1];
.global .align 1 .b8 _ZN34_INTERNAL_238b08f8_4_k_cu_38561bbc6thrust24THRUST_300001_SM_1000_NS12placeholders2_7E[1];
.global .align 1 .b8 _ZN34_INTERNAL_238b08f8_4_k_cu_38561bbc6thrust24THRUST_300001_SM_1000_NS12placeholders2_8E[1];
.global .align 1 .b8 _ZN34_INTERNAL_238b08f8_4_k_cu_38561bbc6thrust24THRUST_300001_SM_1000_NS12placeholders2_9E[1];
.global .align 1 .b8 _ZN34_INTERNAL_238b08f8_4_k_cu_38561bbc6thrust24THRUST_300001_SM_1000_NS12placeholders3_10E[1];
.global .align 1 .b8 _ZN34_INTERNAL_238b08f8_4_k_cu_38561bbc6thrust24THRUST_300001_SM_1000_NS3seqE[1];
.global .align 1 .b8 _ZN34_INTERNAL_238b08f8_4_k_cu_38561bbc6thrust24THRUST_300001_SM_1000_NS6deviceE[1];

.visible .entry _Z18gpu_add_block_sumsPiS_S_(
	.param .u64 .ptr .align 1 _Z18gpu_add_block_sumsPiS_S__param_0,
	.param .u64 .ptr .align 1 _Z18gpu_add_block_sumsPiS_S__param_1,
	.param .u64 .ptr .align 1 _Z18gpu_add_block_sumsPiS_S__param_2
)
{
	.reg .pred 	%p<3>;
	.reg .b32 	%r<13>;
	.reg .b64 	%rd<15>;

	ld.param.u64 	%rd3, [_Z18gpu_add_block_sumsPiS_S__param_0];
	ld.param.u64 	%rd4, [_Z18gpu_add_block_sumsPiS_S__param_1];
	ld.param.u64 	%rd5, [_Z18gpu_add_block_sumsPiS_S__param_2];
	cvta.to.global.u64 	%rd1, %rd3;
	cvta.to.global.u64 	%rd2, %rd4;
	cvta.to.global.u64 	%rd6, %rd5;
	mov.u32 	%r5, %ctaid.x;
	mul.wide.u32 	%rd7, %r5, 4;
	add.s64 	%rd8, %rd6, %rd7;
	ld.global.u32 	%r1, [%rd8];
	mov.u32 	%r2, %ntid.x;
	mul.lo.s32 	%r6, %r5, %r2;
	shl.b32 	%r7, %r6, 1;
	mov.u32 	%r8, %tid.x;
	add.s32 	%r3, %r7, %r8;
	setp.gt.s32 	%p1, %r3, 256;
	@%p1 bra 	$L__BB0_3;
	mul.wide.s32 	%rd9, %r3, 4;
	add.s64 	%rd10, %rd2, %rd9;
	ld.global.u32 	%r9, [%rd10];
	add.s32 	%r10, %r9, %r1;
	add.s64 	%rd11, %rd1, %rd9;
	st.global.u32 	[%rd11], %r10;
	add.s32 	%r4, %r3, %r2;
	setp.gt.u32 	%p2, %r4, 256;
	@%p2 bra 	$L__BB0_3;
	mul.wide.u32 	%rd12, %r4, 4;
	add.s64 	%rd13, %rd2, %rd12;
	ld.global.u32 	%r11, [%rd13];
	add.s32 	%r12, %r11, %r1;
	add.s64 	%rd14, %rd1, %rd12;
	st.global.u32 	[%rd14], %r12;
$L__BB0_3:
	ret;

}
	// .globl	_Z7prescanPiS_S_iii
.visible .entry _Z7prescanPiS_S_iii(
	.param .u64 .ptr .align 1 _Z7prescanPiS_S_iii_param_0,
	.param .u64 .ptr .align 1 _Z7prescanPiS_S_iii_param_1,
	.param .u64 .ptr .align 1 _Z7prescanPiS_S_iii_param_2,
	.param .u32 _Z7prescanPiS_S_iii_param_3,
	.param .u32 _Z7prescanPiS_S_iii_param_4,
	.param .u32 _Z7prescanPiS_S_iii_param_5
)
{
	.reg .pred 	%p<32>;
	.reg .b32 	%r<225>;
	.reg .b64 	%rd<17>;
	// demoted variable
	.shared .align 4 .b8 _ZZ7prescanPiS_S_iiiE4temp[1028];
	ld.param.u64 	%rd4, [_Z7prescanPiS_S_iii_param_0];
	ld.param.u64 	%rd5, [_Z7prescanPiS_S_iii_param_1];
	ld.param.u64 	%rd3, [_Z7prescanPiS_S_iii_param_2];
	ld.param.u32 	%r223, [_Z7prescanPiS_S_iii_param_4];
	ld.param.u32 	%r89, [_Z7prescanPiS_S_iii_param_5];
	cvta.to.global.u64 	%rd1, %rd4;
	cvta.to.global.u64 	%rd2, %rd5;
	mov.u32 	%r1, %tid.x;
	mov.u32 	%r2, %ntid.x;
	add.s32 	%r3, %r1, %r2;
	shl.b32 	%r91, %r1, 2;
	mov.u32 	%r92, _ZZ7prescanPiS_S_iiiE4temp;
	add.s32 	%r4, %r92, %r91;
	mov.b32 	%r192, 0;
	st.shared.u32 	[%r4], %r192;
	shl.b32 	%r93, %r2, 2;
	add.s32 	%r5, %r4, %r93;
	st.shared.u32 	[%r5], %r192;
	setp.lt.s32 	%p1, %r223, 2;
	@%p1 bra 	$L__BB1_3;
	mov.b32 	%r192, 0;
	mov.u32 	%r191, %r223;
$L__BB1_2:
	shr.u32 	%r8, %r191, 1;
	add.s32 	%r192, %r192, 1;
	setp.gt.u32 	%p2, %r191, 3;
	mov.u32 	%r191, %r8;
	@%p2 bra 	$L__BB1_2;
$L__BB1_3:
	shr.u32 	%r95, %r2, %r192;
	shl.b32 	%r96, %r95, 2;
	add.s32 	%r97, %r5, %r96;
	mov.b32 	%r98, 0;
	st.shared.u32 	[%r97], %r98;
	bar.sync 	0;
	mov.u32 	%r11, %ctaid.x;
	mul.lo.s32 	%r12, %r89, %r11;
	add.s32 	%r13, %r12, %r1;
	setp.gt.s32 	%p3, %r13, 256;
	@%p3 bra 	$L__BB1_14;
	setp.lt.s32 	%p4, %r223, 2;
	mul.wide.s32 	%rd6, %r13, 4;
	add.s64 	%rd7, %rd2, %rd6;
	ld.global.u32 	%r14, [%rd7];
	add.s32 	%r15, %r223, %r1;
	mov.b32 	%r195, 0;
	@%p4 bra 	$L__BB1_8;
	mov.b32 	%r193, 0;
	mov.u32 	%r194, %r223;
$L__BB1_6:
	shr.u32 	%r18, %r194, 1;
	add.s32 	%r193, %r193, 1;
	setp.gt.u32 	%p5, %r194, 3;
	mov.u32 	%r194, %r18;
	@%p5 bra 	$L__BB1_6;
	shl.b32 	%r195, %r193, 1;
$L__BB1_8:
	shr.u32 	%r101, %r1, %r15;
	shr.u32 	%r102, %r101, %r195;
	shl.b32 	%r103, %r102, 2;
	add.s32 	%r104, %r4, %r103;
	st.shared.u32 	[%r104], %r14;
	add.s32 	%r22, %r3, %r12;
	setp.gt.u32 	%p6, %r22, 256;
	@%p6 bra 	$L__BB1_14;
	setp.lt.s32 	%p7, %r223, 2;
	mul.wide.u32 	%rd8, %r22, 4;
	add.s64 	%rd9, %rd2, %rd8;
	ld.global.u32 	%r23, [%rd9];
	add.s32 	%r24, %r15, %r2;
	mov.b32 	%r198, 0;
	@%p7 bra 	$L__BB1_13;
	mov.b32 	%r196, 0;
	mov.u32 	%r197, %r223;
$L__BB1_11:
	shr.u32 	%r27, %r197, 1;
	add.s32 	%r196, %r196, 1;
	setp.gt.u32 	%p8, %r197, 3;
	mov.u32 	%r197, %r27;
	@%p8 bra 	$L__BB1_11;
	shl.b32 	%r198, %r196, 1;
$L__BB1_13:
	shr.u32 	%r107, %r3, %r24;
	shr.u32 	%r108, %r107, %r198;
	shl.b32 	%r109, %r108, 2;
	add.s32 	%r110, %r5, %r109;
	st.shared.u32 	[%r110], %r23;
$L__BB1_14:
	shr.s32 	%r199, %r89, 1;
	setp.lt.s32 	%p9, %r199, 1;
	mov.b32 	%r207, 1;
	@%p9 bra 	$L__BB1_27;
	shl.b32 	%r113, %r1, 1;
	or.b32  	%r32, %r113, 1;
	mov.b32 	%r207, 1;
$L__BB1_16:
	bar.sync 	0;
	setp.ge.s32 	%p10, %r1, %r199;
	@%p10 bra 	$L__BB1_26;
	setp.lt.s32 	%p11, %r223, 2;
	mov.b32 	%r203, 0;
	@%p11 bra 	$L__BB1_21;
	mov.b32 	%r201, 0;
	mov.u32 	%r202, %r223;
$L__BB1_19:
	shr.u32 	%r37, %r202, 1;
	add.s32 	%r201, %r201, 1;
	setp.gt.u32 	%p12, %r202, 3;
	mov.u32 	%r202, %r37;
	@%p12 bra 	$L__BB1_19;
	shl.b32 	%r203, %r201, 1;
$L__BB1_21:
	setp.lt.s32 	%p13, %r223, 2;
	mov.b32 	%r206, 0;
	@%p13 bra 	$L__BB1_25;
	mov.b32 	%r204, 0;
	mov.u32 	%r205, %r223;
$L__BB1_23:
	shr.u32 	%r43, %r205, 1;
	add.s32 	%r204, %r204, 1;
	setp.gt.u32 	%p14, %r205, 3;
	mov.u32 	%r205, %r43;
	@%p14 bra 	$L__BB1_23;
	shl.b32 	%r206, %r204, 1;
$L__BB1_25:
	mul.lo.s32 	%r118, %r207, %r32;
	add.s32 	%r119, %r118, -1;
	add.s32 	%r120, %r119, %r223;
	add.s32 	%r121, %r119, %r207;
	add.s32 	%r122, %r120, %r207;
	shr.s32 	%r123, %r121, %r122;
	shr.s32 	%r124, %r123, %r206;
	add.s32 	%r125, %r118, %r207;
	add.s32 	%r126, %r124, %r125;
	shr.s32 	%r127, %r119, %r120;
	shr.s32 	%r128, %r127, %r203;
	add.s32 	%r129, %r128, %r118;
	shl.b32 	%r130, %r129, 2;
	add.s32 	%r132, %r92, %r130;
	ld.shared.u32 	%r133, [%r132+-4];
	shl.b32 	%r134, %r126, 2;
	add.s32 	%r135, %r92, %r134;
	ld.shared.u32 	%r136, [%r135+-4];
	add.s32 	%r137, %r136, %r133;
	st.shared.u32 	[%r135+-4], %r137;
$L__BB1_26:
	shl.b32 	%r207, %r207, 1;
	shr.u32 	%r48, %r199, 1;
	setp.gt.u32 	%p15, %r199, 1;
	mov.u32 	%r199, %r48;
	@%p15 bra 	$L__BB1_16;
$L__BB1_27:
	setp.ne.s32 	%p16, %r1, 0;
	@%p16 bra 	$L__BB1_33;
	setp.lt.s32 	%p17, %r223, 2;
	mov.b32 	%r210, 0;
	@%p17 bra 	$L__BB1_32;
	mov.b32 	%r208, 0;
	mov.u32 	%r209, %r223;
$L__BB1_30:
	shr.u32 	%r52, %r209, 1;
	add.s32 	%r208, %r208, 1;
	setp.gt.u32 	%p18, %r209, 3;
	mov.u32 	%r209, %r52;
	@%p18 bra 	$L__BB1_30;
	shl.b32 	%r210, %r208, 1;
$L__BB1_32:
	add.s32 	%r140, %r89, -1;
	add.s32 	%r141, %r140, %r223;
	shr.s32 	%r142, %r140, %r141;
	shr.s32 	%r143, %r142, %r210;
	add.s32 	%r144, %r143, %r89;
	shl.b32 	%r145, %r144, 2;
	add.s32 	%r147, %r92, %r145;
	ld.shared.u32 	%r148, [%r147+-4];
	cvta.to.global.u64 	%rd10, %rd3;
	mul.wide.u32 	%rd11, %r11, 4;
	add.s64 	%rd12, %rd10, %rd11;
	st.global.u32 	[%rd12], %r148;
	mov.b32 	%r149, 0;
	st.shared.u32 	[%r147+-4], %r149;
$L__BB1_33:
	setp.lt.s32 	%p19, %r89, 2;
	@%p19 bra 	$L__BB1_46;
	shl.b32 	%r151, %r1, 1;
	or.b32  	%r56, %r151, 1;
	mov.b32 	%r211, 1;
$L__BB1_35:
	shr.s32 	%r207, %r207, 1;
	bar.sync 	0;
	setp.ge.s32 	%p20, %r1, %r211;
	@%p20 bra 	$L__BB1_45;
	setp.lt.s32 	%p21, %r223, 2;
	mov.b32 	%r215, 0;
	@%p21 bra 	$L__BB1_40;
	mov.b32 	%r213, 0;
	mov.u32 	%r214, %r223;
$L__BB1_38:
	shr.u32 	%r62, %r214, 1;
	add.s32 	%r213, %r213, 1;
	setp.gt.u32 	%p22, %r214, 3;
	mov.u32 	%r214, %r62;
	@%p22 bra 	$L__BB1_38;
	shl.b32 	%r215, %r213, 1;
$L__BB1_40:
	setp.lt.s32 	%p23, %r223, 2;
	mov.b32 	%r218, 0;
	@%p23 bra 	$L__BB1_44;
	mov.b32 	%r216, 0;
	mov.u32 	%r217, %r223;
$L__BB1_42:
	shr.u32 	%r68, %r217, 1;
	add.s32 	%r216, %r216, 1;
	setp.gt.u32 	%p24, %r217, 3;
	mov.u32 	%r217, %r68;
	@%p24 bra 	$L__BB1_42;
	shl.b32 	%r218, %r216, 1;
$L__BB1_44:
	mul.lo.s32 	%r156, %r207, %r56;
	add.s32 	%r157, %r156, -1;
	add.s32 	%r158, %r157, %r223;
	add.s32 	%r159, %r157, %r207;
	add.s32 	%r160, %r158, %r207;
	shr.s32 	%r161, %r159, %r160;
	shr.s32 	%r162, %r161, %r218;
	add.s32 	%r163, %r156, %r207;
	add.s32 	%r164, %r162, %r163;
	shr.s32 	%r165, %r157, %r158;
	shr.s32 	%r166, %r165, %r215;
	add.s32 	%r167, %r166, %r156;
	shl.b32 	%r168, %r167, 2;
	add.s32 	%r170, %r92, %r168;
	ld.shared.u32 	%r171, [%r170+-4];
	shl.b32 	%r172, %r164, 2;
	add.s32 	%r173, %r92, %r172;
	ld.shared.u32 	%r174, [%r173+-4];
	st.shared.u32 	[%r170+-4], %r174;
	add.s32 	%r175, %r174, %r171;
	st.shared.u32 	[%r173+-4], %r175;
$L__BB1_45:
	shl.b32 	%r211, %r211, 1;
	setp.lt.s32 	%p25, %r211, %r89;
	@%p25 bra 	$L__BB1_35;
$L__BB1_46:
	setp.gt.s32 	%p26, %r13, 256;
	bar.sync 	0;
	@%p26 bra 	$L__BB1_57;
	setp.lt.s32 	%p27, %r223, 2;
	add.s32 	%r73, %r223, %r1;
	mov.b32 	%r221, 0;
	@%p27 bra 	$L__BB1_51;
	mov.b32 	%r219, 0;
	mov.u32 	%r220, %r223;
$L__BB1_49:
	shr.u32 	%r76, %r220, 1;
	add.s32 	%r219, %r219, 1;
	setp.gt.u32 	%p28, %r220, 3;
	mov.u32 	%r220, %r76;
	@%p28 bra 	$L__BB1_49;
	shl.b32 	%r221, %r219, 1;
$L__BB1_51:
	shr.u32 	%r178, %r1, %r73;
	shr.u32 	%r179, %r178, %r221;
	shl.b32 	%r180, %r179, 2;
	add.s32 	%r181, %r4, %r180;
	ld.shared.u32 	%r182, [%r181];
	mul.wide.s32 	%rd13, %r13, 4;
	add.s64 	%rd14, %rd1, %rd13;
	st.global.u32 	[%rd14], %r182;
	add.s32 	%r80, %r3, %r12;
	setp.gt.u32 	%p29, %r80, 256;
	@%p29 bra 	$L__BB1_57;
	setp.lt.s32 	%p30, %r223, 2;
	add.s32 	%r184, %r73, %r2;
	shr.u32 	%r81, %r3, %r184;
	mov.b32 	%r224, 0;
	@%p30 bra 	$L__BB1_56;
	mov.b32 	%r222, 0;
$L__BB1_54:
	shr.u32 	%r84, %r223, 1;
	add.s32 	%r222, %r222, 1;
	setp.gt.u32 	%p31, %r223, 3;
	mov.u32 	%r223, %r84;
	@%p31 bra 	$L__BB1_54;
	shl.b32 	%r224, %r222, 1;
$L__BB1_56:
	shr.u32 	%r186, %r81, %r224;
	shl.b32 	%r187, %r186, 2;
	add.s32 	%r188, %r5, %r187;
	ld.shared.u32 	%r189, [%r188];
	mul.wide.u32 	%rd15, %r80, 4;
	add.s64 	%rd16, %rd1, %rd15;
	st.global.u32 	[%rd16], %r189;
$L__BB1_57:
	ret;

}
	// .globl	_Z6kernelPiPhiS0_
.visible .entry _Z6kernelPiPhiS0_(
	.param .u64 .ptr .align 1 _Z6kernelPiPhiS0__param_0,
	.param .u64 .ptr .align 1 _Z6kernelPiPhiS0__param_1,
	.param .u32 _Z6kernelPiPhiS0__param_2,
	.param .u64 .ptr .align 1 _Z6kernelPiPhiS0__param_3
)
{
	.reg .pred 	%p<3>;
	.reg .b16 	%rs<2>;
	.reg .b32 	%r<16>;
	.reg .b64 	%rd<13>;

	ld.param.u64 	%rd4, [_Z6kernelPiPhiS0__param_0];
	ld.param.u64 	%rd5, [_Z6kernelPiPhiS0__param_1];
	ld.param.u32 	%r6, [_Z6kernelPiPhiS0__param_2];
	ld.param.u64 	%rd6, [_Z6kernelPiPhiS0__param_3];
	mov.u32 	%r1, %ntid.x;
	mov.u32 	%r7, %ctaid.x;
	mov.u32 	%r8, %tid.x;
	mad.lo.s32 	%r9, %r1, %r7, %r8;
	not.b32 	%r10, %r9;
	add.s32 	%r15, %r6, %r10;
	setp.lt.s32 	%p1, %r15, 0;
	@%p1 bra 	$L__BB2_3;
	cvta.to.global.u64 	%rd1, %rd4;
	mov.u32 	%r11, %nctaid.x;
	mul.lo.s32 	%r3, %r1, %r11;
	cvta.to.global.u64 	%rd2, %rd6;
	cvta.to.global.u64 	%rd3, %rd5;
$L__BB2_2:
	cvt.u64.u32 	%rd7, %r15;
	add.s64 	%rd8, %rd2, %rd7;
	ld.global.u8 	%rs1, [%rd8];
	cvt.u32.u16 	%r12, %rs1;
	and.b32  	%r13, %r12, 255;
	mul.wide.u32 	%rd9, %r13, 4;
	add.s64 	%rd10, %rd1, %rd9;
	atom.global.add.u32 	%r14, [%rd10+4], -1;
	cvt.s64.s32 	%rd11, %r14;
	add.s64 	%rd12, %rd3, %rd11;
	st.global.u8 	[%rd12+-1], %rs1;
	sub.s32 	%r15, %r15, %r3;
	setp.gt.s32 	%p2, %r15, -1;
	@%p2 bra 	$L__BB2_2;
$L__BB2_3:
	ret;

}
	// .globl	_Z4histPhiPi
.visible .entry _Z4histPhiPi(
	.param .u64 .ptr .align 1 _Z4histPhiPi_param_0,
	.param .u32 _Z4histPhiPi_param_1,
	.param .u64 .ptr .align 1 _Z4histPhiPi_param_2
)
{
	.reg .pred 	%p<9>;
	.reg .b16 	%rs<6>;
	.reg .b32 	%r<65>;
	.reg .b64 	%rd<17>;
	// demoted variable
	.shared .align 4 .b8 _ZZ4histPhiPiE4temp[1028];
	ld.param.u64 	%rd6, [_Z4histPhiPi_param_0];
	ld.param.u32 	%r16, [_Z4histPhiPi_param_1];
	ld.param.u64 	%rd5, [_Z4histPhiPi_param_2];
	cvta.to.global.u64 	%rd1, %rd6;
	mov.u32 	%r17, %ntid.x;
	mov.u32 	%r18, %ctaid.x;
	mov.u32 	%r19, %tid.x;
	mad.lo.s32 	%r1, %r17, %r18, %r19;
	mov.u32 	%r20, %nctaid.x;
	mul.lo.s32 	%r2, %r17, %r20;
	setp.ge.s32 	%p1, %r1, %r16;
	@%p1 bra 	$L__BB3_7;
	add.s32 	%r21, %r1, %r2;
	max.s32 	%r22, %r16, %r21;
	setp.lt.s32 	%p2, %r21, %r16;
	selp.u32 	%r23, 1, 0, %p2;
	add.s32 	%r24, %r21, %r23;
	sub.s32 	%r25, %r22, %r24;
	div.u32 	%r26, %r25, %r2;
	add.s32 	%r3, %r26, %r23;
	and.b32  	%r27, %r3, 3;
	setp.eq.s32 	%p3, %r27, 3;
	mov.u32 	%r61, %r1;
	@%p3 bra 	$L__BB3_4;
	add.s32 	%r28, %r3, 1;
	and.b32  	%r29, %r28, 3;
	neg.s32 	%r59, %r29;
	mov.u32 	%r61, %r1;
$L__BB3_3:
	.pragma "nounroll";
	cvt.s64.s32 	%rd7, %r61;
	add.s64 	%rd8, %rd1, %rd7;
	ld.global.u8 	%rs1, [%rd8];
	mul.wide.u16 	%r30, %rs1, 4;
	mov.u32 	%r31, _ZZ4histPhiPiE4temp;
	add.s32 	%r32, %r31, %r30;
	atom.shared.add.u32 	%r33, [%r32], 1;
	add.s32 	%r61, %r61, %r2;
	add.s32 	%r59, %r59, 1;
	setp.ne.s32 	%p4, %r59, 0;
	@%p4 bra 	$L__BB3_3;
$L__BB3_4:
	setp.lt.u32 	%p5, %r3, 3;
	@%p5 bra 	$L__BB3_7;
	mov.u32 	%r35, _ZZ4histPhiPiE4temp;
	cvt.s64.s32 	%rd11, %r2;
	shl.b32 	%r47, %r2, 2;
$L__BB3_6:
	cvt.s64.s32 	%rd9, %r61;
	add.s64 	%rd10, %rd1, %rd9;
	ld.global.u8 	%rs2, [%rd10];
	mul.wide.u16 	%r34, %rs2, 4;
	add.s32 	%r36, %r35, %r34;
	atom.shared.add.u32 	%r37, [%r36], 1;
	add.s64 	%rd12, %rd10, %rd11;
	ld.global.u8 	%rs3, [%rd12];
	mul.wide.u16 	%r38, %rs3, 4;
	add.s32 	%r39, %r35, %r38;
	atom.shared.add.u32 	%r40, [%r39], 1;
	add.s64 	%rd13, %rd12, %rd11;
	ld.global.u8 	%rs4, [%rd13];
	mul.wide.u16 	%r41, %rs4, 4;
	add.s32 	%r42, %r35, %r41;
	atom.shared.add.u32 	%r43, [%r42], 1;
	add.s64 	%rd14, %rd13, %rd11;
	ld.global.u8 	%rs5, [%rd14];
	mul.wide.u16 	%r44, %rs5, 4;
	add.s32 	%r45, %r35, %r44;
	atom.shared.add.u32 	%r46, [%r45], 1;
	add.s32 	%r61, %r47, %r61;
	setp.lt.s32 	%p6, %r61, %r16;
	@%p6 bra 	$L__BB3_6;
$L__BB3_7:
	bar.sync 	0;
	setp.ne.s32 	%p7, %r1, 0;
	@%p7 bra 	$L__BB3_11;
	cvta.to.global.u64 	%rd15, %rd5;
	mov.u32 	%r50, _ZZ4histPhiPiE4temp;
	add.s32 	%r63, %r50, 8;
	add.s64 	%rd16, %rd15, 8;
	mov.b32 	%r64, 8;
$L__BB3_9:
	ld.shared.u32 	%r51, [%r63+-8];
	atom.global.add.u32 	%r52, [%rd16+-8], %r51;
	setp.eq.s32 	%p8, %r64, 1032;
	@%p8 bra 	$L__BB3_11;
	ld.shared.u32 	%r53, [%r63+-4];
	atom.global.add.u32 	%r54, [%rd16+-4], %r53;
	ld.shared.u32 	%r55, [%r63];
	atom.global.add.u32 	%r56, [%rd16], %r55;
	ld.shared.u32 	%r57, [%r63+4];
	atom.global.add.u32 	%r58, [%rd16+4], %r57;
	add.s32 	%r64, %r64, 16;
	add.s64 	%rd16, %rd16, 16;
	add.s32 	%r63, %r63, 16;
	bra.uni 	$L__BB3_9;
$L__BB3_11:
	ret;

}
	// .globl	_ZN3cub18CUB_300001_SM_10006detail11EmptyKernelIvEEvv
.visible .entry _ZN3cub18CUB_300001_SM_10006detail11EmptyKernelIvEEvv()
{


	ret;

}


// ===== COMPILED SASS (sm_100) =====

	.target	sm_100

	.elftype	@"ET_EXEC"


//--------------------- .note.nv.tkinfo           --------------------------
	.section	.note.nv.tkinfo,"",@"SHT_NOTE"
	.sectionflags	@"SHF_NOTE_NV_TKINFO"
	.tkinfo
        /*0018*/ 	.word	0x00000002
        /*0030*/ 	.string	""
        /*0030*/ 	.string	"ptxas"
        /*0030*/ 	.string	"Cuda compilation tools, release 13.0, V13.0.88"
        /*0030*/ 	.string	"Build cuda_13.0.r13.0/compiler.36424714_0"
        /*0030*/ 	.string	"-arch sm_100 -m 64 "



//--------------------- .note.nv.cuinfo           --------------------------
	.section	.note.nv.cuinfo,"",@"SHT_NOTE"
	.sectionflags	@"SHF_NOTE_NV_CUINFO"
        /*0018*/ 	.short	0x0002
        /*001a*/ 	.short	0x0064
        /*001c*/ 	.short	0x0082
	.zero		2


//--------------------- .nv.info                  --------------------------
	.section	.nv.info,"",@"SHT_CUDA_INFO"
	.align	4


	//----- nvinfo : EIATTR_REGCOUNT
	.align		4
        /*0000*/ 	.byte	0x04, 0x2f
        /*0002*/ 	.short	(.L_46 - .L_45)
	.align		4
.L_45:
        /*0004*/ 	.word	index@(_Z18gpu_add_block_sumsPiS_S_)
        /*0008*/ 	.word	0x00000012


	//----- nvinfo : EIATTR_FRAME_SIZE
	.align		4
.L_46:
        /*000c*/ 	.byte	0x04, 0x11
        /*000e*/ 	.short	(.L_48 - .L_47)
	.align		4
.L_47:
        /*0010*/ 	.word	index@(_Z18gpu_add_block_sumsPiS_S_)
        /*0014*/ 	.word	0x00000000


	//----- nvinfo : EIATTR_REGCOUNT
	.align		4
.L_48:
        /*0018*/ 	.byte	0x04, 0x2f
        /*001a*/ 	.short	(.L_50 - .L_49)
	.align		4
.L_49:
        /*001c*/ 	.word	index@(_Z7prescanPiS_S_iii)
        /*0020*/ 	.word	0x00000012


	//----- nvinfo : EIATTR_FRAME_SIZE
	.align		4
.L_50:
        /*0024*/ 	.byte	0x04, 0x11
        /*0026*/ 	.short	(.L_52 - .L_51)
	.align		4
.L_51:
        /*0028*/ 	.word	index@(_Z7prescanPiS_S_iii)
        /*002c*/ 	.word	0x00000000


	//----- nvinfo : EIATTR_REGCOUNT
	.align		4
.L_52:
        /*0030*/ 	.byte	0x04, 0x2f
        /*0032*/ 	.short	(.L_54 - .L_53)
	.align		4
.L_53:
        /*0034*/ 	.word	index@(_Z6kernelPiPhiS0_)
        /*0038*/ 	.word	0x0000000e


	//----- nvinfo : EIATTR_FRAME_SIZE
	.align		4
.L_54:
        /*003c*/ 	.byte	0x04, 0x11
        /*003e*/ 	.short	(.L_56 - .L_55)
	.align		4
.L_55:
        /*0040*/ 	.word	index@(_Z6kernelPiPhiS0_)
        /*0044*/ 	.word	0x00000000


	//----- nvinfo : EIATTR_REGCOUNT
	.align		4
.L_56:
        /*0048*/ 	.byte	0x04, 0x2f
        /*004a*/ 	.short	(.L_58 - .L_57)
	.align		4
.L_57:
        /*004c*/ 	.word	index@(_Z4histPhiPi)
        /*0050*/ 	.word	0x0000001a


	//----- nvinfo : EIATTR_FRAME_SIZE
	.align		4
.L_58:
        /*0054*/ 	.byte	0x04, 0x11
        /*0056*/ 	.short	(.L_60 - .L_59)
	.align		4
.L_59:
        /*0058*/ 	.word	index@(_Z4histPhiPi)
        /*005c*/ 	.word	0x00000000


	//----- nvinfo : EIATTR_REGCOUNT
	.align		4
.L_60:
        /*0060*/ 	.byte	0x04, 0x2f
        /*0062*/ 	.short	(.L_62 - .L_61)
	.align		4
.L_61:
        /*0064*/ 	.word	index@(_ZN3cub18CUB_300001_SM_10006detail11EmptyKernelIvEEvv)
        /*0068*/ 	.word	0x00000004


	//----- nvinfo : EIATTR_FRAME_SIZE
	.align		4
.L_62:
        /*006c*/ 	.byte	0x04, 0x11
        /*006e*/ 	.short	(.L_64 - .L_63)
	.align		4
.L_63:
        /*0070*/ 	.word	index@(_ZN3cub18CUB_300001_SM_10006detail11EmptyKernelIvEEvv)
        /*0074*/ 	.word	0x00000000


	//----- nvinfo : EIATTR_MIN_STACK_SIZE
	.align		4
.L_64:
        /*0078*/ 	.byte	0x04, 0x12
        /*007a*/ 	.short	(.L_66 - .L_65)
	.align		4
.L_65:
        /*007c*/ 	.word	index@(_ZN3cub18CUB_300001_SM_10006detail11EmptyKernelIvEEvv)
        /*0080*/ 	.word	0x00000000


	//----- nvinfo : EIATTR_MIN_STACK_SIZE
	.align		4
.L_66:
        /*0084*/ 	.byte	0x04, 0x12
        /*0086*/ 	.short	(.L_68 - .L_67)
	.align		4
.L_67:
        /*0088*/ 	.word	index@(_Z4histPhiPi)
        /*008c*/ 	.word	0x00000000


	//----- nvinfo : EIATTR_MIN_STACK_SIZE
	.align		4
.L_68:
        /*0090*/ 	.byte	0x04, 0x12
        /*0092*/ 	.short	(.L_70 - .L_69)
	.align		4
.L_69:
        /*0094*/ 	.word	index@(_Z6kernelPiPhiS0_)
        /*0098*/ 	.word	0x00000000


	//----- nvinfo : EIATTR_MIN_STACK_SIZE
	.align		4
.L_70:
        /*009c*/ 	.byte	0x04, 0x12
        /*009e*/ 	.short	(.L_72 - .L_71)
	.align		4
.L_71:
        /*00a0*/ 	.word	index@(_Z7prescanPiS_S_iii)
        /*00a4*/ 	.word	0x00000000


	//----- nvinfo : EIATTR_MIN_STACK_SIZE
	.align		4
.L_72:
        /*00a8*/ 	.byte	0x04, 0x12
        /*00aa*/ 	.short	(.L_74 - .L_73)
	.align		4
.L_73:
        /*00ac*/ 	.word	index@(_Z18gpu_add_block_sumsPiS_S_)
        /*00b0*/ 	.word	0x00000000
.L_74:


//--------------------- .nv.compat                --------------------------
	.section	.nv.compat,"",@"SHT_CUDA_COMPAT_INFO"
	.align	4
        /*0000*/ 	.byte	0x02, 0x09, 0x00, 0x00, 0x02, 0x02, 0x01, 0x00, 0x02, 0x05, 0x05, 0x00, 0x03, 0x07, 0x01, 0x01
        /*0010*/ 	.byte	0x02, 0x03, 0x00, 0x00, 0x02, 0x06, 0x01, 0x00, 0x04, 0x0b, 0x08, 0x00, 0x09, 0x00, 0x00, 0x00
        /*0020*/ 	.byte	0x00, 0x00, 0x00, 0x00


//--------------------- .nv.info._ZN3cub18CUB_300001_SM_10006detail11EmptyKernelIvEEvv --------------------------
	.section	.nv.info._ZN3cub18CUB_300001_SM_10006detail11EmptyKernelIvEEvv,"",@"SHT_CUDA_INFO"
	.sectionflags	@""
	.align	4


	//----- nvinfo : EIATTR_CUDA_API_VERSION
	.align		4
        /*0000*/ 	.byte	0x04, 0x37
        /*0002*/ 	.short	(.L_76 - .L_75)
.L_75:
        /*0004*/ 	.word	0x00000082


	//----- nvinfo : EIATTR_SPARSE_MMA_MASK
	.align		4
.L_76:
        /*0008*/ 	.byte	0x03, 0x50
        /*000a*/ 	.short	0x0000


	//----- nvinfo : EIATTR_MAXREG_COUNT
	.align		4
        /*000c*/ 	.byte	0x03, 0x1b
        /*000e*/ 	.short	0x00ff


	//----- nvinfo : EIATTR_MERCURY_ISA_VERSION
	.align		4
        /*0010*/ 	.byte	0x03, 0x5f
        /*0012*/ 	.short	0x0101


	//----- nvinfo : EIATTR_VRC_CTA_INIT_COUNT
	.align		4
        /*0014*/ 	.byte	0x02, 0x4a
	.zero		1
	.zero		1


	//----- nvinfo : EIATTR_EXIT_INSTR_OFFSETS
	.align		4
        /*0018*/ 	.byte	0x04, 0x1c
        /*001a*/ 	.short	(.L_78 - .L_77)


	//   ....[0]....
.L_77:
        /*001c*/ 	.word	0x00000010


	//----- nvinfo : EIATTR_SW_WAR
	.align		4
.L_78:
        /*0020*/ 	.byte	0x04, 0x36
        /*0022*/ 	.short	(.L_80 - .L_79)
.L_79:
        /*0024*/ 	.word	0x00000008
.L_80:


//--------------------- .nv.info._Z4histPhiPi     --------------------------
	.section	.nv.info._Z4histPhiPi,"",@"SHT_CUDA_INFO"
	.sectionflags	@""
	.align	4


	//----- nvinfo : EIATTR_CUDA_API_VERSION
	.align		4
        /*0000*/ 	.byte	0x04, 0x37
        /*0002*/ 	.short	(.L_82 - .L_81)
.L_81:
        /*0004*/ 	.word	0x00000082


	//----- nvinfo : EIATTR_KPARAM_INFO
	.align		4
.L_82:
        /*0008*/ 	.byte	0x04, 0x17
        /*000a*/ 	.short	(.L_84 - .L_83)
.L_83:
        /*000c*/ 	.word	0x00000000
        /*0010*/ 	.short	0x0002
        /*0012*/ 	.short	0x0010
        /*0014*/ 	.byte	0x00, 0xf5, 0x21, 0x00


	//----- nvinfo : EIATTR_KPARAM_INFO
	.align		4
.L_84:
        /*0018*/ 	.byte	0x04, 0x17
        /*001a*/ 	.short	(.L_86 - .L_85)
.L_85:
        /*001c*/ 	.word	0x00000000
        /*0020*/ 	.short	0x0001
        /*0022*/ 	.short	0x0008
        /*0024*/ 	.byte	0x00, 0xf0, 0x11, 0x00


	//----- nvinfo : EIATTR_KPARAM_INFO
	.align		4
.L_86:
        /*0028*/ 	.byte	0x04, 0x17
        /*002a*/ 	.short	(.L_88 - .L_87)
.L_87:
        /*002c*/ 	.word	0x00000000
        /*0030*/ 	.short	0x0000
        /*0032*/ 	.short	0x0000
        /*0034*/ 	.byte	0x00, 0xf5, 0x21, 0x00


	//----- nvinfo : EIATTR_SPARSE_MMA_MASK
	.align		4
.L_88:
        /*0038*/ 	.byte	0x03, 0x50
        /*003a*/ 	.short	0x0000


	//----- nvinfo : EIATTR_MAXREG_COUNT
	.align		4
        /*003c*/ 	.byte	0x03, 0x1b
        /*003e*/ 	.short	0x00ff


	//----- nvinfo : EIATTR_NUM_BARRIERS
	.align		4
        /*0040*/ 	.byte	0x02, 0x4c
        /*0042*/ 	.byte	0x01
	.zero		1


	//----- nvinfo : EIATTR_MERCURY_ISA_VERSION
	.align		4
        /*0044*/ 	.byte	0x03, 0x5f
        /*0046*/ 	.short	0x0101


	//----- nvinfo : EIATTR_VRC_CTA_INIT_COUNT
	.align		4
        /*0048*/ 	.byte	0x02, 0x4a
	.zero		1
	.zero		1


	//----- nvinfo : EIATTR_EXIT_INSTR_OFFSETS
	.align		4
        /*004c*/ 	.byte	0x04, 0x1c
        /*004e*/ 	.short	(.L_90 - .L_89)


	//   ....[0]....
.L_89:
        /*0050*/ 	.word	0x000005c0


	//   ....[1]....
        /*0054*/ 	.word	0x000008c0


	//----- nvinfo : EIATTR_CRS_STACK_SIZE
	.align		4
.L_90:
        /*0058*/ 	.byte	0x04, 0x1e
        /*005a*/ 	.short	(.L_92 - .L_91)
.L_91:
        /*005c*/ 	.word	0x00000000


	//----- nvinfo : EIATTR_CBANK_PARAM_SIZE
	.align		4
.L_92:
        /*0060*/ 	.byte	0x03, 0x19
        /*0062*/ 	.short	0x0018


	//----- nvinfo : EIATTR_PARAM_CBANK
	.align		4
        /*0064*/ 	.byte	0x04, 0x0a
        /*0066*/ 	.short	(.L_94 - .L_93)
	.align		4
.L_93:
        /*0068*/ 	.word	index@(.nv.constant0._Z4histPhiPi)
        /*006c*/ 	.short	0x0380
        /*006e*/ 	.short	0x0018


	//----- nvinfo : EIATTR_SW_WAR
	.align		4
.L_94:
        /*0070*/ 	.byte	0x04, 0x36
        /*0072*/ 	.short	(.L_96 - .L_95)
.L_95:
        /*0074*/ 	.word	0x00000008
.L_96:


//--------------------- .nv.info._Z6kernelPiPhiS0_ --------------------------
	.section	.nv.info._Z6kernelPiPhiS0_,"",@"SHT_CUDA_INFO"
	.sectionflags	@""
	.align	4


	//----- nvinfo : EIATTR_CUDA_API_VERSION
	.align		4
        /*0000*/ 	.byte	0x04, 0x37
        /*0002*/ 	.short	(.L_98 - .L_97)
.L_97:
        /*0004*/ 	.word	0x00000082


	//----- nvinfo : EIATTR_KPARAM_INFO
	.align		4
.L_98:
        /*0008*/ 	.byte	0x04, 0x17
        /*000a*/ 	.short	(.L_100 - .L_99)
.L_99:
        /*000c*/ 	.word	0x00000000
        /*0010*/ 	.short	0x0003
        /*0012*/ 	.short	0x0018
        /*0014*/ 	.byte	0x00, 0xf5, 0x21, 0x00


	//----- nvinfo : EIATTR_KPARAM_INFO
	.align		4
.L_100:
        /*0018*/ 	.byte	0x04, 0x17
        /*001a*/ 	.short	(.L_102 - .L_101)
.L_101:
        /*001c*/ 	.word	0x00000000
        /*0020*/ 	.short	0x0002
        /*0022*/ 	.short	0x0010
        /*0024*/ 	.byte	0x00, 0xf0, 0x11, 0x00


	//----- nvinfo : EIATTR_KPARAM_INFO
	.align		4
.L_102:
        /*0028*/ 	.byte	0x04, 0x17
        /*002a*/ 	.short	(.L_104 - .L_103)
.L_103:
        /*002c*/ 	.word	0x00000000
        /*0030*/ 	.short	0x0001
        /*0032*/ 	.short	0x0008
        /*0034*/ 	.byte	0x00, 0xf5, 0x21, 0x00


	//----- nvinfo : EIATTR_KPARAM_INFO
	.align		4
.L_104:
        /*0038*/ 	.byte	0x04, 0x17
        /*003a*/ 	.short	(.L_106 - .L_105)
.L_105:
        /*003c*/ 	.word	0x00000000
        /*0040*/ 	.short	0x0000
        /*0042*/ 	.short	0x0000
        /*0044*/ 	.byte	0x00, 0xf5, 0x21, 0x00


	//----- nvinfo : EIATTR_SPARSE_MMA_MASK
	.align		4
.L_106:
        /*0048*/ 	.byte	0x03, 0x50
        /*004a*/ 	.short	0x0000


	//----- nvinfo : EIATTR_MAXREG_COUNT
	.align		4
        /*004c*/ 	.byte	0x03, 0x1b
        /*004e*/ 	.short	0x00ff


	//----- nvinfo : EIATTR_MERCURY_ISA_VERSION
	.align		4
        /*0050*/ 	.byte	0x03, 0x5f
        /*0052*/ 	.short	0x0101


	//----- nvinfo : EIATTR_VRC_CTA_INIT_COUNT
	.align		4
        /*0054*/ 	.byte	0x02, 0x4a
	.zero		1
	.zero		1


	//----- nvinfo : EIATTR_EXIT_INSTR_OFFSETS
	.align		4
        /*0058*/ 	.byte	0x04, 0x1c
        /*005a*/ 	.short	(.L_108 - .L_107)


	//   ....[0]....
.L_107:
        /*005c*/ 	.word	0x00000090


	//   ....[1]....
        /*0060*/ 	.word	0x000001c0


	//----- nvinfo : EIATTR_CRS_STACK_SIZE
	.align		4
.L_108:
        /*0064*/ 	.byte	0x04, 0x1e
        /*0066*/ 	.short	(.L_110 - .L_109)
.L_109:
        /*0068*/ 	.word	0x00000000


	//----- nvinfo : EIATTR_CBANK_PARAM_SIZE
	.align		4
.L_110:
        /*006c*/ 	.byte	0x03, 0x19
        /*006e*/ 	.short	0x0020


	//----- nvinfo : EIATTR_PARAM_CBANK
	.align		4
        /*0070*/ 	.byte	0x04, 0x0a
        /*0072*/ 	.short	(.L_112 - .L_111)
	.align		4
.L_111:
        /*0074*/ 	.word	index@(.nv.constant0._Z6kernelPiPhiS0_)
        /*0078*/ 	.short	0x0380
        /*007a*/ 	.short	0x0020


	//----- nvinfo : EIATTR_SW_WAR
	.align		4
.L_112:
        /*007c*/ 	.byte	0x04, 0x36
        /*007e*/ 	.short	(.L_114 - .L_113)
.L_113:
        /*0080*/ 	.word	0x00000008
.L_114:


//--------------------- .nv.info._Z7prescanPiS_S_iii --------------------------
	.section	.nv.info._Z7prescanPiS_S_iii,"",@"SHT_CUDA_INFO"
	.sectionflags	@""
	.align	4


	//----- nvinfo : EIATTR_CUDA_API_VERSION
	.align		4
        /*0000*/ 	.byte	0x04, 0x37
        /*0002*/ 	.short	(.L_116 - .L_115)
.L_115:
        /*0004*/ 	.word	0x00000082


	//----- nvinfo : EIATTR_KPARAM_INFO
	.align		4
.L_116:
        /*0008*/ 	.byte	0x04, 0x17
        /*000a*/ 	.short	(.L_118 - .L_117)
.L_117:
        /*000c*/ 	.word	0x00000000
        /*0010*/ 	.short	0x0005
        /*0012*/ 	.short	0x0020
        /*0014*/ 	.byte	0x00, 0xf0, 0x11, 0x00


	//----- nvinfo : EIATTR_KPARAM_INFO
	.align		4
.L_118:
        /*0018*/ 	.byte	0x04, 0x17
        /*001a*/ 	.short	(.L_120 - .L_119)
.L_119:
        /*001c*/ 	.word	0x00000000
        /*0020*/ 	.short	0x0004
        /*0022*/ 	.short	0x001c
        /*0024*/ 	.byte	0x00, 0xf0, 0x11, 0x00


	//----- nvinfo : EIATTR_KPARAM_INFO
	.align		4
.L_120:
        /*0028*/ 	.byte	0x04, 0x17
        /*002a*/ 	.short	(.L_122 - .L_121)
.L_121:
        /*002c*/ 	.word	0x00000000
        /*0030*/ 	.short	0x0003
        /*0032*/ 	.short	0x0018
        /*0034*/ 	.byte	0x00, 0xf0, 0x11, 0x00


	//----- nvinfo : EIATTR_KPARAM_INFO
	.align		4
.L_122:
        /*0038*/ 	.byte	0x04, 0x17
        /*003a*/ 	.short	(.L_124 - .L_123)
.L_123:
        /*003c*/ 	.word	0x00000000
        /*0040*/ 	.short	0x0002
        /*0042*/ 	.short	0x0010
        /*0044*/ 	.byte	0x00, 0xf5, 0x21, 0x00


	//----- nvinfo : EIATTR_KPARAM_INFO
	.align		4
.L_124:
        /*0048*/ 	.byte	0x04, 0x17
        /*004a*/ 	.short	(.L_126 - .L_125)
.L_125:
        /*004c*/ 	.word	0x00000000
        /*0050*/ 	.short	0x0001
        /*0052*/ 	.short	0x0008
        /*0054*/ 	.byte	0x00, 0xf5, 0x21, 0x00


	//----- nvinfo : EIATTR_KPARAM_INFO
	.align		4
.L_126:
        /*0058*/ 	.byte	0x04, 0x17
        /*005a*/ 	.short	(.L_128 - .L_127)
.L_127:
        /*005c*/ 	.word	0x00000000
        /*0060*/ 	.short	0x0000
        /*0062*/ 	.short	0x0000
        /*0064*/ 	.byte	0x00, 0xf5, 0x21, 0x00


	//----- nvinfo : EIATTR_SPARSE_MMA_MASK
	.align		4
.L_128:
        /*0068*/ 	.byte	0x03, 0x50
        /*006a*/ 	.short	0x0000


	//----- nvinfo : EIATTR_MAXREG_COUNT
	.align		4
        /*006c*/ 	.byte	0x03, 0x1b
        /*006e*/ 	.short	0x00ff


	//----- nvinfo : EIATTR_NUM_BARRIERS
	.align		4
        /*0070*/ 	.byte	0x02, 0x4c
        /*0072*/ 	.byte	0x01
	.zero		1


	//----- nvinfo : EIATTR_MERCURY_ISA_VERSION
	.align		4
        /*0074*/ 	.byte	0x03, 0x5f
        /*0076*/ 	.short	0x0101


	//----- nvinfo : EIATTR_VRC_CTA_INIT_COUNT
	.align		4
        /*0078*/ 	.byte	0x02, 0x4a
	.zero		1
	.zero		1


	//----- nvinfo : EIATTR_EXIT_INSTR_OFFSETS
	.align		4
        /*007c*/ 	.byte	0x04, 0x1c
        /*007e*/ 	.short	(.L_130 - .L_129)


	//   ....[0]....
.L_129:
        /*0080*/ 	.word	0x00000d60


	//   ....[1]....
        /*0084*/ 	.word	0x00000ed0


	//   ....[2]....
        /*0088*/ 	.word	0x00000fe0


	//----- nvinfo : EIATTR_CRS_STACK_SIZE
	.align		4
.L_130:
        /*008c*/ 	.byte	0x04, 0x1e
        /*008e*/ 	.short	(.L_132 - .L_131)
.L_131:
        /*0090*/ 	.word	0x00000000


	//----- nvinfo : EIATTR_CBANK_PARAM_SIZE
	.align		4
.L_132:
        /*0094*/ 	.byte	0x03, 0x19
        /*0096*/ 	.short	0x0024


	//----- nvinfo : EIATTR_PARAM_CBANK
	.align		4
        /*0098*/ 	.byte	0x04, 0x0a
        /*009a*/ 	.short	(.L_134 - .L_133)
	.align		4
.L_133:
        /*009c*/ 	.word	index@(.nv.constant0._Z7prescanPiS_S_iii)
        /*00a0*/ 	.short	0x0380
        /*00a2*/ 	.short	0x0024


	//----- nvinfo : EIATTR_SW_WAR
	.align		4
.L_134:
        /*00a4*/ 	.byte	0x04, 0x36
        /*00a6*/ 	.short	(.L_136 - .L_135)
.L_135:
        /*00a8*/ 	.word	0x00000008
.L_136:


//--------------------- .nv.info._Z18gpu_add_block_sumsPiS_S_ --------------------------
	.section	.nv.info._Z18gpu_add_block_sumsPiS_S_,"",@"SHT_CUDA_INFO"
	.sectionflags	@""
	.align	4


	//----- nvinfo : EIATTR_CUDA_API_VERSION
	.align		4
        /*0000*/ 	.byte	0x04, 0x37
        /*0002*/ 	.short	(.L_138 - .L_137)
.L_137:
        /*0004*/ 	.word	0x00000082


	//----- nvinfo : EIATTR_KPARAM_INFO
	.align		4
.L_138:
        /*0008*/ 	.byte	0x04, 0x17
        /*000a*/ 	.short	(.L_140 - .L_139)
.L_139:
        /*000c*/ 	.word	0x00000000
        /*0010*/ 	.short	0x0002
        /*0012*/ 	.short	0x0010
        /*0014*/ 	.byte	0x00, 0xf5, 0x21, 0x00


	//----- nvinfo : EIATTR_KPARAM_INFO
	.align		4
.L_140:
        /*0018*/ 	.byte	0x04, 0x17
        /*001a*/ 	.short	(.L_142 - .L_141)
.L_141:
        /*001c*/ 	.word	0x00000000
        /*0020*/ 	.short	0x0001
        /*0022*/ 	.short	0x0008
        /*0024*/ 	.byte	0x00, 0xf5, 0x21, 0x00


	//----- nvinfo : EIATTR_KPARAM_INFO
	.align		4
.L_142:
        /*0028*/ 	.byte	0x04, 0x17
        /*002a*/ 	.short	(.L_144 - .L_143)
.L_143:
        /*002c*/ 	.word	0x00000000
        /*0030*/ 	.short	0x0000
        /*0032*/ 	.short	0x0000
        /*0034*/ 	.byte	0x00, 0xf5, 0x21, 0x00


	//----- nvinfo : EIATTR_SPARSE_MMA_MASK
	.align		4
.L_144:
        /*0038*/ 	.byte	0x03, 0x50
        /*003a*/ 	.short	0x0000


	//----- nvinfo : EIATTR_MAXREG_COUNT
	.align		4
        /*003c*/ 	.byte	0x03, 0x1b
        /*003e*/ 	.short	0x00ff


	//----- nvinfo : EIATTR_MERCURY_ISA_VERSION
	.align		4
        /*0040*/ 	.byte	0x03, 0x5f
        /*0042*/ 	.short	0x0101


	//----- nvinfo : EIATTR_VRC_CTA_INIT_COUNT
	.align		4
        /*0044*/ 	.byte	0x02, 0x4a
	.zero		1
	.zero		1


	//----- nvinfo : EIATTR_EXIT_INSTR_OFFSETS
	.align		4
        /*0048*/ 	.byte	0x04, 0x1c
        /*004a*/ 	.short	(.L_146 - .L_145)


	//   ....[0]....
.L_145:
        /*004c*/ 	.word	0x00000080


	//   ....[1]....
        /*0050*/ 	.word	0x00000150


	//   ....[2]....
        /*0054*/ 	.word	0x000001b0


	//----- nvinfo : EIATTR_CBANK_PARAM_SIZE
	.align		4
.L_146:
        /*0058*/ 	.byte	0x03, 0x19
        /*005a*/ 	.short	0x0018


	//----- nvinfo : EIATTR_PARAM_CBANK
	.align		4
        /*005c*/ 	.byte	0x04, 0x0a
        /*005e*/ 	.short	(.L_148 - .L_147)
	.align		4
.L_147:
        /*0060*/ 	.word	index@(.nv.constant0._Z18gpu_add_block_sumsPiS_S_)
        /*0064*/ 	.short	0x0380
        /*0066*/ 	.short	0x0018


	//----- nvinfo : EIATTR_SW_WAR
	.align		4
.L_148:
        /*0068*/ 	.byte	0x04, 0x36
        /*006a*/ 	.short	(.L_150 - .L_149)
.L_149:
        /*006c*/ 	.word	0x00000008
.L_150:


//--------------------- .nv.callgraph             --------------------------
	.section	.nv.callgraph,"",@"SHT_CUDA_CALLGRAPH"
	.align	4
	.sectionentsize	8
	.align		4
        /*0000*/ 	.word	0x00000000
	.align		4
        /*0004*/ 	.word	0xffffffff
	.align		4
        /*0008*/ 	.word	0x00000000
	.align		4
        /*000c*/ 	.word	0xfffffffe
	.align		4
        /*0010*/ 	.word	0x00000000
	.align		4
        /*0014*/ 	.word	0xfffffffd
	.align		4
        /*0018*/ 	.word	0x00000000
	.align		4
        /*001c*/ 	.word	0xfffffffc


//--------------------- .nv.constant4             --------------------------
	.section	.nv.constant4,"a",@progbits
	.align	8
	.align		8
.nv.constant4:
        /*0000*/ 	.dword	_ZN34_INTERNAL_238b08f8_4_k_cu_38561bbc4cuda3std3__45__cpo5beginE
	.align		8
        /*0008*/ 	.dword	_ZN34_INTERNAL_238b08f8_4_k_cu_38561bbc4cuda3std3__45__cpo3endE
	.align		8
        /*0010*/ 	.dword	_ZN34_INTERNAL_238b08f8_4_k_cu_38561bbc4cuda3std3__45__cpo6cbeginE
	.align		8
        /*0018*/ 	.dword	_ZN34_INTERNAL_238b08f8_4_k_cu_38561bbc4cuda3std3__45__cpo4cendE
	.align		8
        /*0020*/ 	.dword	_ZN34_INTERNAL_238b08f8_4_k_cu_38561bbc4cuda3std3__45__cpo6rbeginE
	.align		8
        /*0028*/ 	.dword	_ZN34_INTERNAL_238b08f8_4_k_cu_38561bbc4cuda3std3__45__cpo4rendE
	.align		8
        /*0030*/ 	.dword	_ZN34_INTERNAL_238b08f8_4_k_cu_38561bbc4cuda3std3__45__cpo7crbeginE
	.align		8
        /*0038*/ 	.dword	_ZN34_INTERNAL_238b08f8_4_k_cu_38561bbc4cuda3std3__45__cpo5crendE
	.align		8
        /*0040*/ 	.dword	_ZN34_INTERNAL_238b08f8_4_k_cu_38561bbc4cuda3std3__436_GLOBAL__N__238b08f8_4_k_cu_38561bbc6ignoreE
	.align		8
        /*0048*/ 	.dword	_ZN34_INTERNAL_238b08f8_4_k_cu_38561bbc4cuda3std3__419piecewise_constructE
	.align		8
        /*0050*/ 	.dword	_ZN34_INTERNAL_238b08f8_4_k_cu_38561bbc4cuda3std3__48in_placeE
	.align		8
        /*0058*/ 	.dword	_ZN34_INTERNAL_238b08f8_4_k_cu_38561bbc4cuda3std3__420unreachable_sentinelE
	.align		8
        /*0060*/ 	.dword	_ZN34_INTERNAL_238b08f8_4_k_cu_38561bbc4cuda3std3__47nulloptE
	.align		8
        /*0068*/ 	.dword	_ZN34_INTERNAL_238b08f8_4_k_cu_38561bbc4cuda3std3__48unexpectE
	.align		8
        /*0070*/ 	.dword	_ZN34_INTERNAL_238b08f8_4_k_cu_38561bbc4cuda3std6ranges3__45__cpo4swapE
	.align		8
        /*0078*/ 	.dword	_ZN34_INTERNAL_238b08f8_4_k_cu_38561bbc4cuda3std6ranges3__45__cpo9iter_moveE
	.align		8
        /*0080*/ 	.dword	_ZN34_INTERNAL_238b08f8_4_k_cu_38561bbc4cuda3std6ranges3__45__cpo5beginE
	.align		8
        /*0088*/ 	.dword	_ZN34_INTERNAL_238b08f8_4_k_cu_38561bbc4cuda3std6ranges3__45__cpo3endE
	.align		8
        /*0090*/ 	.dword	_ZN34_INTERNAL_238b08f8_4_k_cu_38561bbc4cuda3std6ranges3__45__cpo6cbeginE
	.align		8
        /*0098*/ 	.dword	_ZN34_INTERNAL_238b08f8_4_k_cu_38561bbc4cuda3std6ranges3__45__cpo4cendE
	.align		8
        /*00a0*/ 	.dword	_ZN34_INTERNAL_238b08f8_4_k_cu_38561bbc4cuda3std6ranges3__45__cpo7advanceE
	.align		8
        /*00a8*/ 	.dword	_ZN34_INTERNAL_238b08f8_4_k_cu_38561bbc4cuda3std6ranges3__45__cpo9iter_swapE
	.align		8
        /*00b0*/ 	.dword	_ZN34_INTERNAL_238b08f8_4_k_cu_38561bbc4cuda3std6ranges3__45__cpo4nextE
	.align		8
        /*00b8*/ 	.dword	_ZN34_INTERNAL_238b08f8_4_k_cu_38561bbc4cuda3std6ranges3__45__cpo4prevE
	.align		8
        /*00c0*/ 	.dword	_ZN34_INTERNAL_238b08f8_4_k_cu_38561bbc4cuda3std6ranges3__45__cpo4dataE
	.align		8
        /*00c8*/ 	.dword	_ZN34_INTERNAL_238b08f8_4_k_cu_38561bbc4cuda3std6ranges3__45__cpo5cdataE
	.align		8
        /*00d0*/ 	.dword	_ZN34_INTERNAL_238b08f8_4_k_cu_38561bbc4cuda3std6ranges3__45__cpo4sizeE
	.align		8
        /*00d8*/ 	.dword	_ZN34_INTERNAL_238b08f8_4_k_cu_38561bbc4cuda3std6ranges3__45__cpo5ssizeE
	.align		8
        /*00e0*/ 	.dword	_ZN34_INTERNAL_238b08f8_4_k_cu_38561bbc4cuda3std6ranges3__45__cpo8distanceE
	.align		8
        /*00e8*/ 	.dword	_ZN34_INTERNAL_238b08f8_4_k_cu_38561bbc6thrust24THRUST_300001_SM_1000_NS8cuda_cub3parE
	.align		8
        /*00f0*/ 	.dword	_ZN34_INTERNAL_238b08f8_4_k_cu_38561bbc6thrust24THRUST_300001_SM_1000_NS8cuda_cub10par_nosyncE
	.align		8
        /*00f8*/ 	.dword	_ZN34_INTERNAL_238b08f8_4_k_cu_38561bbc6thrust24THRUST_300001_SM_1000_NS6system6detail10sequential3seqE
	.align		8
        /*0100*/ 	.dword	_ZN34_INTERNAL_238b08f8_4_k_cu_38561bbc6thrust24THRUST_300001_SM_1000_NS6system3cpp3parE
	.align		8
        /*0108*/ 	.dword	_ZN34_INTERNAL_238b08f8_4_k_cu_38561bbc6thrust24THRUST_300001_SM_1000_NS12placeholders2_1E
	.align		8
        /*0110*/ 	.dword	_ZN34_INTERNAL_238b08f8_4_k_cu_38561bbc6thrust24THRUST_300001_SM_1000_NS12placeholders2_2E
	.align		8
        /*0118*/ 	.dword	_ZN34_INTERNAL_238b08f8_4_k_cu_38561bbc6thrust24THRUST_300001_SM_1000_NS12placeholders2_3E
	.align		8
        /*0120*/ 	.dword	_ZN34_INTERNAL_238b08f8_4_k_cu_38561bbc6thrust24THRUST_300001_SM_1000_NS12placeholders2_4E
	.align		8
        /*0128*/ 	.dword	_ZN34_INTERNAL_238b08f8_4_k_cu_38561bbc6thrust24THRUST_300001_SM_1000_NS12placeholders2_5E
	.align		8
        /*0130*/ 	.dword	_ZN34_INTERNAL_238b08f8_4_k_cu_38561bbc6thrust24THRUST_300001_SM_1000_NS12placeholders2_6E
	.align		8
        /*0138*/ 	.dword	_ZN34_INTERNAL_238b08f8_4_k_cu_38561bbc6thrust24THRUST_300001_SM_1000_NS12placeholders2_7E
	.align		8
        /*0140*/ 	.dword	_ZN34_INTERNAL_238b08f8_4_k_cu_38561bbc6thrust24THRUST_300001_SM_1000_NS12placeholders2_8E
	.align		8
        /*0148*/ 	.dword	_ZN34_INTERNAL_238b08f8_4_k_cu_38561bbc6thrust24THRUST_300001_SM_1000_NS12placeholders2_9E
	.align		8
        /*0150*/ 	.dword	_ZN34_INTERNAL_238b08f8_4_k_cu_38561bbc6thrust24THRUST_300001_SM_1000_NS12placeholders3_10E
	.align		8
        /*0158*/ 	.dword	_ZN34_INTERNAL_238b08f8_4_k_cu_38561bbc6thrust24THRUST_300001_SM_1000_NS3seqE
	.align		8
        /*0160*/ 	.dword	_ZN34_INTERNAL_238b08f8_4_k_cu_38561bbc6thrust24THRUST_300001_SM_1000_NS6deviceE


//--------------------- .text._ZN3cub18CUB_300001_SM_10006detail11EmptyKernelIvEEvv --------------------------
	.section	.text._ZN3cub18CUB_300001_SM_10006detail11EmptyKernelIvEEvv,"ax",@progbits
	.align	128
        .global         _ZN3cub18CUB_300001_SM_10006detail11EmptyKernelIvEEvv
        .type           _ZN3cub18CUB_300001_SM_10006detail11EmptyKernelIvEEvv,@function
        .size           _ZN3cub18CUB_300001_SM_10006detail11EmptyKernelIvEEvv,(.L_x_45 - _ZN3cub18CUB_300001_SM_10006detail11EmptyKernelIvEEvv)
        .other          _ZN3cub18CUB_300001_SM_10006detail11EmptyKernelIvEEvv,@"STO_CUDA_ENTRY STV_DEFAULT"
_ZN3cub18CUB_300001_SM_10006detail11EmptyKernelIvEEvv:
.text._ZN3cub18CUB_300001_SM_10006detail11EmptyKernelIvEEvv:
[----:B------:R-:W-:Y:S01]  /*0000*/  LDC R1, c[0x0][0x37c] ;  /* 0x0000df00ff017b82 */ /* 0x000fe20000000800 */
[----:B------:R-:W-:Y:S05]  /*0010*/  EXIT ;  /* 0x000000000000794d */ /* 0x000fea0003800000 */
.L_x_0:
[----:B------:R-:W-:-:S00]  /*0020*/  BRA `(.L_x_0) ;  /* 0xfffffffc00fc7947 */ /* 0x000fc0000383ffff */
[----:B------:R-:W-:-:S00]  /*0030*/  NOP ;  /* 0x0000000000007918 */ /* 0x000fc00000000000 */
        /* <DEDUP_REMOVED lines=12> */
.L_x_45:


//--------------------- .text._Z4histPhiPi        --------------------------
	.section	.text._Z4histPhiPi,"ax",@progbits
	.align	128
        .global         _Z4histPhiPi
        .type           _Z4histPhiPi,@function
        .size           _Z4histPhiPi,(.L_x_46 - _Z4histPhiPi)
        .other          _Z4histPhiPi,@"STO_CUDA_ENTRY STV_DEFAULT"
_Z4histPhiPi:
.text._Z4histPhiPi:
[----:B------:R-:W-:Y:S01]  /*0000*/  LDC R1, c[0x0][0x37c] ;  /* 0x0000df00ff017b82 */ /* 0x000fe20000000800 */
[----:B------:R-:W0:Y:S01]  /*0010*/  S2R R0, SR_CTAID.X ;  /* 0x0000000000007919 */ /* 0x000e220000002500 */
[----:B------:R-:W0:Y:S06]  /*0020*/  LDCU UR4, c[0x0][0x360] ;  /* 0x00006c00ff0477ac */ /* 0x000e2c0008000800 */
[----:B------:R-:W1:Y:S01]  /*0030*/  LDC R2, c[0x0][0x370] ;  /* 0x0000dc00ff027b82 */ /* 0x000e620000000800 */
[----:B------:R-:W-:Y:S01]  /*0040*/  BSSY.RECONVERGENT B0, `(.L_x_1) ;  /* 0x0000055000007945 */ /* 0x000fe20003800200 */
[----:B------:R-:W0:Y:S01]  /*0050*/  S2R R3, SR_TID.X ;  /* 0x0000000000037919 */ /* 0x000e220000002100 */
[----:B------:R-:W2:Y:S01]  /*0060*/  LDCU UR5, c[0x0][0x388] ;  /* 0x00007100ff0577ac */ /* 0x000ea20008000800 */
[----:B------:R-:W3:Y:S01]  /*0070*/  LDCU.64 UR8, c[0x0][0x358] ;  /* 0x00006b00ff0877ac */ /* 0x000ee20008000a00 */
[----:B------:R-:W4:Y:S01]  /*0080*/  LDCU.64 UR6, c[0x0][0x380] ;  /* 0x00007000ff0677ac */ /* 0x000f220008000a00 */
[----:B------:R-:W0:Y:S02]  /*0090*/  LDCU.64 UR10, c[0x0][0x380] ;  /* 0x00007000ff0a77ac */ /* 0x000e240008000a00 */
[----:B0-----:R-:W-:-:S02]  /*00a0*/  IMAD R0, R0, UR4, R3 ;  /* 0x0000000400007c24 */ /* 0x001fc4000f8e0203 */
[----:B-1----:R-:W-:-:S03]  /*00b0*/  IMAD R3, R2, UR4, RZ ;  /* 0x0000000402037c24 */ /* 0x002fc6000f8e02ff */
[----:B--2---:R-:W-:-:S13]  /*00c0*/  ISETP.GE.AND P0, PT, R0, UR5, PT ;  /* 0x0000000500007c0c */ /* 0x004fda000bf06270 */
[----:B---34-:R-:W-:Y:S05]  /*00d0*/  @P0 BRA `(.L_x_2) ;  /* 0x00000004002c0947 */ /* 0x018fea0003800000 */
[----:B------:R-:W0:Y:S01]  /*00e0*/  I2F.U32.RP R8, R3 ;  /* 0x0000000300087306 */ /* 0x000e220000209000 */
[--C-:B------:R-:W-:Y:S01]  /*00f0*/  IMAD.IADD R2, R0, 0x1, R3.reuse ;  /* 0x0000000100027824 */ /* 0x100fe200078e0203 */
[----:B------:R-:W-:Y:S01]  /*0100*/  ISETP.NE.U32.AND P2, PT, R3, RZ, PT ;  /* 0x000000ff0300720c */ /* 0x000fe20003f45070 */
[----:B------:R-:W-:Y:S01]  /*0110*/  IMAD.MOV R9, RZ, RZ, -R3 ;  /* 0x000000ffff097224 */ /* 0x000fe200078e0a03 */
[----:B------:R-:W-:Y:S02]  /*0120*/  BSSY.RECONVERGENT B1, `(.L_x_3) ;  /* 0x000002a000017945 */ /* 0x000fe40003800200 */
[C---:B------:R-:W-:Y:S02]  /*0130*/  ISETP.GE.AND P0, PT, R2.reuse, UR5, PT ;  /* 0x0000000502007c0c */ /* 0x040fe4000bf06270 */
[----:B------:R-:W-:Y:S02]  /*0140*/  VIMNMX R7, PT, PT, R2, UR5, !PT ;  /* 0x0000000502077c48 */ /* 0x000fe4000ffe0100 */
[----:B------:R-:W-:-:S04]  /*0150*/  SEL R6, RZ, 0x1, P0 ;  /* 0x00000001ff067807 */ /* 0x000fc80000000000 */
[----:B------:R-:W-:Y:S01]  /*0160*/  IADD3 R2, PT, PT, R7, -R2, -R6 ;  /* 0x8000000207027210 */ /* 0x000fe20007ffe806 */
[----:B0-----:R-:W0:Y:S02]  /*0170*/  MUFU.RCP R8, R8 ;  /* 0x0000000800087308 */ /* 0x001e240000001000 */
[----:B0-----:R-:W-:-:S06]  /*0180*/  VIADD R4, R8, 0xffffffe ;  /* 0x0ffffffe08047836 */ /* 0x001fcc0000000000 */
[----:B------:R0:W1:Y:S02]  /*0190*/  F2I.FTZ.U32.TRUNC.NTZ R5, R4 ;  /* 0x0000000400057305 */ /* 0x000064000021f000 */
[----:B0-----:R-:W-:Y:S02]  /*01a0*/  IMAD.MOV.U32 R4, RZ, RZ, RZ ;  /* 0x000000ffff047224 */ /* 0x001fe400078e00ff */
[----:B-1----:R-:W-:-:S04]  /*01b0*/  IMAD R9, R9, R5, RZ ;  /* 0x0000000509097224 */ /* 0x002fc800078e02ff */
[----:B------:R-:W-:-:S06]  /*01c0*/  IMAD.HI.U32 R5, R5, R9, R4 ;  /* 0x0000000905057227 */ /* 0x000fcc00078e0004 */
[----:B------:R-:W-:-:S04]  /*01d0*/  IMAD.HI.U32 R5, R5, R2, RZ ;  /* 0x0000000205057227 */ /* 0x000fc800078e00ff */
[----:B------:R-:W-:-:S04]  /*01e0*/  IMAD.MOV R4, RZ, RZ, -R5 ;  /* 0x000000ffff047224 */ /* 0x000fc800078e0a05 */
[----:B------:R-:W-:-:S05]  /*01f0*/  IMAD R2, R3, R4, R2 ;  /* 0x0000000403027224 */ /* 0x000fca00078e0202 */
[----:B------:R-:W-:-:S13]  /*0200*/  ISETP.GE.U32.AND P0, PT, R2, R3, PT ;  /* 0x000000030200720c */ /* 0x000fda0003f06070 */
[----:B------:R-:W-:Y:S01]  /*0210*/  @P0 IMAD.IADD R2, R2, 0x1, -R3 ;  /* 0x0000000102020824 */ /* 0x000fe200078e0a03 */
[----:B------:R-:W-:-:S04]  /*0220*/  @P0 IADD3 R5, PT, PT, R5, 0x1, RZ ;  /* 0x0000000105050810 */ /* 0x000fc80007ffe0ff */
[----:B------:R-:W-:-:S13]  /*0230*/  ISETP.GE.U32.AND P1, PT, R2, R3, PT ;  /* 0x000000030200720c */ /* 0x000fda0003f26070 */
[----:B------:R-:W-:Y:S01]  /*0240*/  @P1 VIADD R5, R5, 0x1 ;  /* 0x0000000105051836 */ /* 0x000fe20000000000 */
[----:B------:R-:W-:-:S05]  /*0250*/  @!P2 LOP3.LUT R5, RZ, R3, RZ, 0x33, !PT ;  /* 0x00000003ff05a212 */ /* 0x000fca00078e33ff */
[----:B------:R-:W-:-:S05]  /*0260*/  IMAD.IADD R5, R6, 0x1, R5 ;  /* 0x0000000106057824 */ /* 0x000fca00078e0205 */
[C---:B------:R-:W-:Y:S02]  /*0270*/  LOP3.LUT R2, R5.reuse, 0x3, RZ, 0xc0, !PT ;  /* 0x0000000305027812 */ /* 0x040fe400078ec0ff */
[----:B------:R-:W-:Y:S02]  /*0280*/  ISETP.GE.U32.AND P0, PT, R5, 0x3, PT ;  /* 0x000000030500780c */ /* 0x000fe40003f06070 */
[----:B------:R-:W-:Y:S01]  /*0290*/  ISETP.NE.AND P1, PT, R2, 0x3, PT ;  /* 0x000000030200780c */ /* 0x000fe20003f25270 */
[----:B------:R-:W-:-:S12]  /*02a0*/  IMAD.MOV.U32 R2, RZ, RZ, R0 ;  /* 0x000000ffff027224 */ /* 0x000fd800078e0000 */
[----:B------:R-:W-:Y:S05]  /*02b0*/  @!P1 BRA `(.L_x_4) ;  /* 0x0000000000409947 */ /* 0x000fea0003800000 */
[----:B------:R-:W0:Y:S01]  /*02c0*/  S2R R7, SR_CgaCtaId ;  /* 0x0000000000077919 */ /* 0x000e220000008800 */
[----:B------:R-:W-:Y:S01]  /*02d0*/  VIADD R5, R5, 0x1 ;  /* 0x0000000105057836 */ /* 0x000fe20000000000 */
[----:B------:R-:W-:Y:S01]  /*02e0*/  MOV R4, 0x400 ;  /* 0x0000040000047802 */ /* 0x000fe20000000f00 */
[----:B------:R-:W-:-:S03]  /*02f0*/  IMAD.MOV.U32 R2, RZ, RZ, R0 ;  /* 0x000000ffff027224 */ /* 0x000fc600078e0000 */
[----:B------:R-:W-:-:S04]  /*0300*/  LOP3.LUT R5, R5, 0x3, RZ, 0xc0, !PT ;  /* 0x0000000305057812 */ /* 0x000fc800078ec0ff */
[----:B------:R-:W-:Y:S02]  /*0310*/  IADD3 R6, PT, PT, -R5, RZ, RZ ;  /* 0x000000ff05067210 */ /* 0x000fe40007ffe1ff */
[----:B0-----:R-:W-:-:S07]  /*0320*/  LEA R7, R7, R4, 0x18 ;  /* 0x0000000407077211 */ /* 0x001fce00078ec0ff */
.L_x_5:
[----:B------:R-:W-:-:S04]  /*0330*/  IADD3 R4, P1, PT, R2, UR6, RZ ;  /* 0x0000000602047c10 */ /* 0x000fc8000ff3e0ff */
[----:B------:R-:W-:-:S05]  /*0340*/  LEA.HI.X.SX32 R5, R2, UR7, 0x1, P1 ;  /* 0x0000000702057c11 */ /* 0x000fca00088f0eff */
[----:B------:R-:W2:Y:S01]  /*0350*/  LDG.E.U8 R4, desc[UR8][R4.64] ;  /* 0x0000000804047981 */ /* 0x000ea2000c1e1100 */
[----:B------:R-:W-:Y:S02]  /*0360*/  VIADD R6, R6, 0x1 ;  /* 0x0000000106067836 */ /* 0x000fe40000000000 */
[----:B------:R-:W-:-:S03]  /*0370*/  IMAD.IADD R2, R3, 0x1, R2 ;  /* 0x0000000103027824 */ /* 0x000fc600078e0202 */
[----:B------:R-:W-:Y:S01]  /*0380*/  ISETP.NE.AND P1, PT, R6, RZ, PT ;  /* 0x000000ff0600720c */ /* 0x000fe20003f25270 */
[----:B0-2---:R-:W-:-:S05]  /*0390*/  IMAD R8, R4, 0x4, R7 ;  /* 0x0000000404087824 */ /* 0x005fca00078e0207 */
[----:B------:R0:W-:Y:S07]  /*03a0*/  ATOMS.POPC.INC.32 RZ, [R8+URZ] ;  /* 0x0000000008ff7f8c */ /* 0x0001ee000d8000ff */
[----:B------:R-:W-:Y:S05]  /*03b0*/  @P1 BRA `(.L_x_5) ;  /* 0xfffffffc00dc1947 */ /* 0x000fea000383ffff */
.L_x_4:
[----:B------:R-:W-:Y:S05]  /*03c0*/  BSYNC.RECONVERGENT B1 ;  /* 0x0000000000017941 */ /* 0x000fea0003800200 */
.L_x_3:
[----:B------:R-:W-:Y:S05]  /*03d0*/  @!P0 BRA `(.L_x_2) ;  /* 0x00000000006c8947 */ /* 0x000fea0003800000 */
[----:B------:R-:W1:Y:S01]  /*03e0*/  S2R R5, SR_CgaCtaId ;  /* 0x0000000000057919 */ /* 0x000e620000008800 */
[----:B------:R-:W-:Y:S02]  /*03f0*/  MOV R4, 0x400 ;  /* 0x0000040000047802 */ /* 0x000fe40000000f00 */
[----:B------:R-:W-:Y:S02]  /*0400*/  SHF.R.S32.HI R17, RZ, 0x1f, R3 ;  /* 0x0000001fff117819 */ /* 0x000fe40000011403 */
[----:B-1----:R-:W-:-:S07]  /*0410*/  LEA R19, R5, R4, 0x18 ;  /* 0x0000000405137211 */ /* 0x002fce00078ec0ff */
.L_x_6:
[----:B------:R-:W-:-:S04]  /*0420*/  IADD3 R10, P0, PT, R2, UR10, RZ ;  /* 0x0000000a020a7c10 */ /* 0x000fc8000ff1e0ff */
[----:B------:R-:W-:Y:S02]  /*0430*/  LEA.HI.X.SX32 R11, R2, UR11, 0x1, P0 ;  /* 0x0000000b020b7c11 */ /* 0x000fe400080f0eff */
[----:B------:R-:W-:-:S03]  /*0440*/  IADD3 R4, P0, PT, R3, R10, RZ ;  /* 0x0000000a03047210 */ /* 0x000fc60007f1e0ff */
[----:B------:R-:W2:Y:S02]  /*0450*/  LDG.E.U8 R10, desc[UR8][R10.64] ;  /* 0x000000080a0a7981 */ /* 0x000ea4000c1e1100 */
[----:B------:R-:W-:Y:S01]  /*0460*/  IMAD.X R5, R17, 0x1, R11, P0 ;  /* 0x0000000111057824 */ /* 0x000fe200000e060b */
[----:B------:R-:W-:-:S04]  /*0470*/  IADD3 R6, P0, PT, R3, R4, RZ ;  /* 0x0000000403067210 */ /* 0x000fc80007f1e0ff */
[----:B------:R-:W-:Y:S01]  /*0480*/  IADD3.X R7, PT, PT, R17, R5, RZ, P0, !PT ;  /* 0x0000000511077210 */ /* 0x000fe200007fe4ff */
[----:B------:R-:W3:Y:S01]  /*0490*/  LDG.E.U8 R4, desc[UR8][R4.64] ;  /* 0x0000000804047981 */ /* 0x000ee2000c1e1100 */
[----:B0-----:R-:W-:-:S03]  /*04a0*/  IADD3 R8, P0, PT, R3, R6, RZ ;  /* 0x0000000603087210 */ /* 0x001fc60007f1e0ff */
[----:B------:R-:W4:Y:S02]  /*04b0*/  LDG.E.U8 R6, desc[UR8][R6.64] ;  /* 0x0000000806067981 */ /* 0x000f24000c1e1100 */
[----:B------:R-:W-:-:S05]  /*04c0*/  IMAD.X R9, R17, 0x1, R7, P0 ;  /* 0x0000000111097824 */ /* 0x000fca00000e0607 */
[----:B------:R-:W5:Y:S01]  /*04d0*/  LDG.E.U8 R8, desc[UR8][R8.64] ;  /* 0x0000000808087981 */ /* 0x000f62000c1e1100 */
[----:B------:R-:W-:-:S05]  /*04e0*/  IMAD R2, R3, 0x4, R2 ;  /* 0x0000000403027824 */ /* 0x000fca00078e0202 */
[----:B------:R-:W-:Y:S01]  /*04f0*/  ISETP.GE.AND P0, PT, R2, UR5, PT ;  /* 0x0000000502007c0c */ /* 0x000fe2000bf06270 */
[----:B-12---:R-:W-:-:S05]  /*0500*/  IMAD R12, R10, 0x4, R19 ;  /* 0x000000040a0c7824 */ /* 0x006fca00078e0213 */
[----:B------:R1:W-:Y:S01]  /*0510*/  ATOMS.POPC.INC.32 RZ, [R12+URZ] ;  /* 0x000000000cff7f8c */ /* 0x0003e2000d8000ff */
[--C-:B---3--:R-:W-:Y:S02]  /*0520*/  IMAD R13, R4, 0x4, R19.reuse ;  /* 0x00000004040d7824 */ /* 0x108fe400078e0213 */
[----:B----4-:R-:W-:-:S03]  /*0530*/  IMAD R14, R6, 0x4, R19 ;  /* 0x00000004060e7824 */ /* 0x010fc600078e0213 */
[----:B------:R1:W-:Y:S04]  /*0540*/  ATOMS.POPC.INC.32 RZ, [R13+URZ] ;  /* 0x000000000dff7f8c */ /* 0x0003e8000d8000ff */
[----:B------:R1:W-:Y:S01]  /*0550*/  ATOMS.POPC.INC.32 RZ, [R14+URZ] ;  /* 0x000000000eff7f8c */ /* 0x0003e2000d8000ff */
[----:B-----5:R-:W-:-:S05]  /*0560*/  LEA R15, R8, R19, 0x2 ;  /* 0x00000013080f7211 */ /* 0x020fca00078e10ff */
[----:B------:R1:W-:Y:S01]  /*0570*/  ATOMS.POPC.INC.32 RZ, [R15+URZ] ;  /* 0x000000000fff7f8c */ /* 0x0003e2000d8000ff */
[----:B------:R-:W-:Y:S05]  /*0580*/  @!P0 BRA `(.L_x_6) ;  /* 0xfffffffc00a48947 */ /* 0x000fea000383ffff */
.L_x_2:
[----:B------:R-:W-:Y:S05]  /*0590*/  BSYNC.RECONVERGENT B0 ;  /* 0x0000000000007941 */ /* 0x000fea0003800200 */
.L_x_1:
[----:B------:R-:W-:Y:S01]  /*05a0*/  BAR.SYNC.DEFER_BLOCKING 0x0 ;  /* 0x0000000000007b1d */ /* 0x000fe20000010000 */
[----:B------:R-:W-:-:S13]  /*05b0*/  ISETP.NE.AND P0, PT, R0, RZ, PT ;  /* 0x000000ff0000720c */ /* 0x000fda0003f05270 */
[----:B------:R-:W-:Y:S05]  /*05c0*/  @P0 EXIT ;  /* 0x000000000000094d */ /* 0x000fea0003800000 */
[----:B------:R-:W2:Y:S01]  /*05d0*/  S2UR UR5, SR_CgaCtaId ;  /* 0x00000000000579c3 */ /* 0x000ea20000008800 */
[----:B------:R-:W-:Y:S01]  /*05e0*/  UMOV UR4, 0x400 ;  /* 0x0000040000047882 */ /* 0x000fe20000000000 */
[----:B------:R-:W3:Y:S01]  /*05f0*/  LDCU.64 UR6, c[0x0][0x390] ;  /* 0x00007200ff0677ac */ /* 0x000ee20008000a00 */
[----:B--2---:R-:W-:Y:S02]  /*0600*/  ULEA UR4, UR5, UR4, 0x18 ;  /* 0x0000000405047291 */ /* 0x004fe4000f8ec0ff */
[----:B---3--:R-:W-:-:S04]  /*0610*/  UIADD3 UR5, UP0, UPT, UR6, 0x8, URZ ;  /* 0x0000000806057890 */ /* 0x008fc8000ff1e0ff */
[----:B------:R-:W-:Y:S02]  /*0620*/  UIADD3.X UR6, UPT, UPT, URZ, UR7, URZ, UP0, !UPT ;  /* 0x00000007ff067290 */ /* 0x000fe400087fe4ff */
[----:B------:R-:W-:Y:S01]  /*0630*/  IMAD.U32 R2, RZ, RZ, UR5 ;  /* 0x00000005ff027e24 */ /* 0x000fe2000f8e00ff */
[----:B------:R-:W2:Y:S03]  /*0640*/  LDS R5, [UR4] ;  /* 0x00000004ff057984 */ /* 0x000ea60008000800 */
[----:B------:R-:W-:-:S05]  /*0650*/  IMAD.U32 R3, RZ, RZ, UR6 ;  /* 0x00000006ff037e24 */ /* 0x000fca000f8e00ff */
[----:B--2---:R2:W-:Y:S01]  /*0660*/  REDG.E.ADD.STRONG.GPU desc[UR8][R2.64+-0x8], R5 ;  /* 0xfffff8050200798e */ /* 0x0045e2000c12e108 */
[----:B------:R-:W-:Y:S01]  /*0670*/  MOV R23, UR6 ;  /* 0x0000000600177c02 */ /* 0x000fe20008000f00 */
[----:B------:R-:W-:Y:S01]  /*0680*/  IMAD.U32 R0, RZ, RZ, UR5 ;  /* 0x00000005ff007e24 */ /* 0x000fe2000f8e00ff */
[----:B------:R-:W-:Y:S01]  /*0690*/  UIADD3 UR4, UPT, UPT, UR4, 0x8, URZ ;  /* 0x0000000804047890 */ /* 0x000fe2000fffe0ff */
[----:B------:R-:W-:-:S11]  /*06a0*/  UMOV UR5, 0x8 ;  /* 0x0000000800057882 */ /* 0x000fd60000000000 */
.L_x_7:
[----:B------:R-:W3:Y:S01]  /*06b0*/  LDS R9, [UR4+-0x4] ;  /* 0xfffffc04ff097984 */ /* 0x000ee20008000800 */
[----:B--2---:R-:W-:Y:S02]  /*06c0*/  IMAD.MOV.U32 R2, RZ, RZ, R0 ;  /* 0x000000ffff027224 */ /* 0x004fe400078e0000 */
[----:B------:R-:W-:Y:S01]  /*06d0*/  IMAD.MOV.U32 R3, RZ, RZ, R23 ;  /* 0x000000ffff037224 */ /* 0x000fe200078e0017 */
[----:B------:R-:W2:Y:S04]  /*06e0*/  LDS.64 R10, [UR4] ;  /* 0x00000004ff0a7984 */ /* 0x000ea80008000a00 */
[----:B-1----:R-:W1:Y:S04]  /*06f0*/  LDS.64 R12, [UR4+0x8] ;  /* 0x00000804ff0c7984 */ /* 0x002e680008000a00 */
[----:B------:R-:W4:Y:S04]  /*0700*/  LDS.64 R14, [UR4+0x10] ;  /* 0x00001004ff0e7984 */ /* 0x000f280008000a00 */
[----:B------:R-:W5:Y:S04]  /*0710*/  LDS.64 R16, [UR4+0x18] ;  /* 0x00001804ff107984 */ /* 0x000f680008000a00 */
[----:B------:R-:W0:Y:S04]  /*0720*/  LDS.64 R18, [UR4+0x20] ;  /* 0x00002004ff127984 */ /* 0x000e280008000a00 */
[----:B------:R-:W0:Y:S04]  /*0730*/  LDS.64 R20, [UR4+0x28] ;  /* 0x00002804ff147984 */ /* 0x000e280008000a00 */
[----:B------:R-:W0:Y:S04]  /*0740*/  LDS.64 R4, [UR4+0x30] ;  /* 0x00003004ff047984 */ /* 0x000e280008000a00 */
[----:B------:R-:W0:Y:S04]  /*0750*/  LDS R7, [UR4+0x38] ;  /* 0x00003804ff077984 */ /* 0x000e280008000800 */
[----:B---3--:R3:W-:Y:S04]  /*0760*/  REDG.E.ADD.STRONG.GPU desc[UR8][R2.64+-0x4], R9 ;  /* 0xfffffc090200798e */ /* 0x0087e8000c12e108 */
[----:B--2---:R3:W-:Y:S04]  /*0770*/  REDG.E.ADD.STRONG.GPU desc[UR8][R2.64], R10 ;  /* 0x0000000a0200798e */ /* 0x0047e8000c12e108 */
[----:B------:R3:W-:Y:S04]  /*0780*/  REDG.E.ADD.STRONG.GPU desc[UR8][R2.64+0x4], R11 ;  /* 0x0000040b0200798e */ /* 0x0007e8000c12e108 */
[----:B-1----:R3:W-:Y:S04]  /*0790*/  REDG.E.ADD.STRONG.GPU desc[UR8][R2.64+0x8], R12 ;  /* 0x0000080c0200798e */ /* 0x0027e8000c12e108 */
[----:B------:R3:W-:Y:S04]  /*07a0*/  REDG.E.ADD.STRONG.GPU desc[UR8][R2.64+0xc], R13 ;  /* 0x00000c0d0200798e */ /* 0x0007e8000c12e108 */
[----:B----4-:R3:W-:Y:S04]  /*07b0*/  REDG.E.ADD.STRONG.GPU desc[UR8][R2.64+0x10], R14 ;  /* 0x0000100e0200798e */ /* 0x0107e8000c12e108 */
[----:B------:R3:W-:Y:S04]  /*07c0*/  REDG.E.ADD.STRONG.GPU desc[UR8][R2.64+0x14], R15 ;  /* 0x0000140f0200798e */ /* 0x0007e8000c12e108 */
[----:B-----5:R3:W-:Y:S04]  /*07d0*/  REDG.E.ADD.STRONG.GPU desc[UR8][R2.64+0x18], R16 ;  /* 0x000018100200798e */ /* 0x0207e8000c12e108 */
[----:B------:R3:W-:Y:S04]  /*07e0*/  REDG.E.ADD.STRONG.GPU desc[UR8][R2.64+0x1c], R17 ;  /* 0x00001c110200798e */ /* 0x0007e8000c12e108 */
[----:B0-----:R3:W-:Y:S04]  /*07f0*/  REDG.E.ADD.STRONG.GPU desc[UR8][R2.64+0x20], R18 ;  /* 0x000020120200798e */ /* 0x0017e8000c12e108 */
[----:B------:R3:W-:Y:S04]  /*0800*/  REDG.E.ADD.STRONG.GPU desc[UR8][R2.64+0x24], R19 ;  /* 0x000024130200798e */ /* 0x0007e8000c12e108 */
[----:B------:R3:W-:Y:S04]  /*0810*/  REDG.E.ADD.STRONG.GPU desc[UR8][R2.64+0x28], R20 ;  /* 0x000028140200798e */ /* 0x0007e8000c12e108 */
[----:B------:R3:W-:Y:S04]  /*0820*/  REDG.E.ADD.STRONG.GPU desc[UR8][R2.64+0x2c], R21 ;  /* 0x00002c150200798e */ /* 0x0007e8000c12e108 */
[----:B------:R3:W-:Y:S04]  /*0830*/  REDG.E.ADD.STRONG.GPU desc[UR8][R2.64+0x30], R4 ;  /* 0x000030040200798e */ /* 0x0007e8000c12e108 */
[----:B------:R3:W-:Y:S04]  /*0840*/  REDG.E.ADD.STRONG.GPU desc[UR8][R2.64+0x34], R5 ;  /* 0x000034050200798e */ /* 0x0007e8000c12e108 */
[----:B------:R3:W-:Y:S01]  /*0850*/  REDG.E.ADD.STRONG.GPU desc[UR8][R2.64+0x38], R7 ;  /* 0x000038070200798e */ /* 0x0007e2000c12e108 */
[----:B------:R-:W-:Y:S01]  /*0860*/  UIADD3 UR5, UPT, UPT, UR5, 0x40, URZ ;  /* 0x0000004005057890 */ /* 0x000fe2000fffe0ff */
[----:B------:R-:W-:Y:S01]  /*0870*/  IADD3 R0, P0, PT, R2, 0x40, RZ ;  /* 0x0000004002007810 */ /* 0x000fe20007f1e0ff */
[----:B------:R-:W-:-:S02]  /*0880*/  UIADD3 UR4, UPT, UPT, UR4, 0x40, URZ ;  /* 0x0000004004047890 */ /* 0x000fc4000fffe0ff */
[----:B------:R-:W-:Y:S02]  /*0890*/  UISETP.NE.AND UP0, UPT, UR5, 0x408, UPT ;  /* 0x000004080500788c */ /* 0x000fe4000bf05270 */
[----:B------:R-:W-:-:S07]  /*08a0*/  IMAD.X R23, RZ, RZ, R3, P0 ;  /* 0x000000ffff177224 */ /* 0x000fce00000e0603 */
[----:B---3--:R-:W-:Y:S05]  /*08b0*/  BRA.U UP0, `(.L_x_7) ;  /* 0xfffffffd007c7547 */ /* 0x008fea000b83ffff */
[----:B------:R-:W-:Y:S05]  /*08c0*/  EXIT ;  /* 0x000000000000794d */ /* 0x000fea0003800000 */
.L_x_8:
        /* <DEDUP_REMOVED lines=11> */
.L_x_46:


//--------------------- .text._Z6kernelPiPhiS0_   --------------------------
	.section	.text._Z6kernelPiPhiS0_,"ax",@progbits
	.align	128
        .global         _Z6kernelPiPhiS0_
        .type           _Z6kernelPiPhiS0_,@function
        .size           _Z6kernelPiPhiS0_,(.L_x_47 - _Z6kernelPiPhiS0_)
        .other          _Z6kernelPiPhiS0_,@"STO_CUDA_ENTRY STV_DEFAULT"
_Z6kernelPiPhiS0_:
.text._Z6kernelPiPhiS0_:
[----:B------:R-:W-:Y:S01]  /*0000*/  LDC R1, c[0x0][0x37c] ;  /* 0x0000df00ff017b82 */ /* 0x000fe20000000800 */
[----:B------:R-:W0:Y:S01]  /*0010*/  S2R R0, SR_CTAID.X ;  /* 0x0000000000007919 */ /* 0x000e220000002500 */
[----:B------:R-:W0:Y:S01]  /*0020*/  LDCU UR4, c[0x0][0x360] ;  /* 0x00006c00ff0477ac */ /* 0x000e220008000800 */
[----:B------:R-:W0:Y:S01]  /*0030*/  S2R R3, SR_TID.X ;  /* 0x0000000000037919 */ /* 0x000e220000002100 */
[----:B------:R-:W1:Y:S01]  /*0040*/  LDCU UR5, c[0x0][0x390] ;  /* 0x00007200ff0577ac */ /* 0x000e620008000800 */
[----:B0-----:R-:W-:-:S05]  /*0050*/  IMAD R0, R0, UR4, R3 ;  /* 0x0000000400007c24 */ /* 0x001fca000f8e0203 */
[----:B------:R-:W-:-:S05]  /*0060*/  LOP3.LUT R0, RZ, R0, RZ, 0x33, !PT ;  /* 0x00000000ff007212 */ /* 0x000fca00078e33ff */
[----:B-1----:R-:W-:-:S05]  /*0070*/  VIADD R0, R0, UR5 ;  /* 0x0000000500007c36 */ /* 0x002fca0008000000 */
[----:B------:R-:W-:-:S13]  /*0080*/  ISETP.GE.AND P0, PT, R0, RZ, PT ;  /* 0x000000ff0000720c */ /* 0x000fda0003f06270 */
[----:B------:R-:W-:Y:S05]  /*0090*/  @!P0 EXIT ;  /* 0x000000000000894d */ /* 0x000fea0003800000 */
[----:B------:R-:W0:Y:S01]  /*00a0*/  LDC.64 R8, c[0x0][0x380] ;  /* 0x0000e000ff087b82 */ /* 0x000e220000000a00 */
[----:B------:R-:W1:Y:S01]  /*00b0*/  LDCU UR5, c[0x0][0x370] ;  /* 0x00006e00ff0577ac */ /* 0x000e620008000800 */
[----:B------:R-:W2:Y:S01]  /*00c0*/  LDCU.64 UR6, c[0x0][0x358] ;  /* 0x00006b00ff0677ac */ /* 0x000ea20008000a00 */
[----:B------:R-:W3:Y:S01]  /*00d0*/  LDCU.64 UR8, c[0x0][0x398] ;  /* 0x00007300ff0877ac */ /* 0x000ee20008000a00 */
[----:B------:R-:W4:Y:S01]  /*00e0*/  LDCU.64 UR10, c[0x0][0x388] ;  /* 0x00007100ff0a77ac */ /* 0x000f220008000a00 */
[----:B-1----:R-:W-:-:S12]  /*00f0*/  UIMAD UR4, UR4, UR5, URZ ;  /* 0x00000005040472a4 */ /* 0x002fd8000f8e02ff */
.L_x_9:
[----:B---3--:R-:W-:-:S05]  /*0100*/  IADD3 R4, P0, PT, R0, UR8, RZ ;  /* 0x0000000800047c10 */ /* 0x008fca000ff1e0ff */
[----:B-1----:R-:W-:-:S06]  /*0110*/  IMAD.X R5, RZ, RZ, UR9, P0 ;  /* 0x00000009ff057e24 */ /* 0x002fcc00080e06ff */
[----:B--2---:R-:W0:Y:S01]  /*0120*/  LDG.E.U8 R5, desc[UR6][R4.64] ;  /* 0x0000000604057981 */ /* 0x004e22000c1e1100 */
[----:B------:R-:W-:Y:S02]  /*0130*/  IMAD.MOV.U32 R11, RZ, RZ, -0x1 ;  /* 0xffffffffff0b7424 */ /* 0x000fe400078e00ff */
[----:B0-----:R-:W-:-:S06]  /*0140*/  IMAD.WIDE.U32 R2, R5, 0x4, R8 ;  /* 0x0000000405027825 */ /* 0x001fcc00078e0008 */
[----:B------:R-:W4:Y:S01]  /*0150*/  ATOMG.E.ADD.STRONG.GPU PT, R2, desc[UR6][R2.64+0x4], R11 ;  /* 0x8000040b020279a8 */ /* 0x000f2200081ef106 */
[----:B------:R-:W-:Y:S01]  /*0160*/  VIADD R0, R0, -UR4 ;  /* 0x8000000400007c36 */ /* 0x000fe20008000000 */
[----:B----4-:R-:W-:-:S04]  /*0170*/  IADD3 R6, P0, PT, R2, UR10, RZ ;  /* 0x0000000a02067c10 */ /* 0x010fc8000ff1e0ff */
[----:B------:R-:W-:Y:S02]  /*0180*/  LEA.HI.X.SX32 R7, R2, UR11, 0x1, P0 ;  /* 0x0000000b02077c11 */ /* 0x000fe400080f0eff */
[----:B------:R-:W-:-:S03]  /*0190*/  ISETP.GT.AND P0, PT, R0, -0x1, PT ;  /* 0xffffffff0000780c */ /* 0x000fc60003f04270 */
[----:B------:R1:W-:Y:S10]  /*01a0*/  STG.E.U8 desc[UR6][R6.64+-0x1], R5 ;  /* 0xffffff0506007986 */ /* 0x0003f4000c101106 */
[----:B------:R-:W-:Y:S05]  /*01b0*/  @P0 BRA `(.L_x_9) ;  /* 0xfffffffc00d00947 */ /* 0x000fea000383ffff */
[----:B------:R-:W-:Y:S05]  /*01c0*/  EXIT ;  /* 0x000000000000794d */ /* 0x000fea0003800000 */
.L_x_10:
        /* <DEDUP_REMOVED lines=11> */
.L_x_47:


//--------------------- .text._Z7prescanPiS_S_iii --------------------------
	.section	.text._Z7prescanPiS_S_iii,"ax",@progbits
	.align	128
        .global         _Z7prescanPiS_S_iii
        .type           _Z7prescanPiS_S_iii,@function
        .size           _Z7prescanPiS_S_iii,(.L_x_48 - _Z7prescanPiS_S_iii)
        .other          _Z7prescanPiS_S_iii,@"STO_CUDA_ENTRY STV_DEFAULT"
_Z7prescanPiS_S_iii:
.text._Z7prescanPiS_S_iii:
[----:B------:R-:W-:Y:S01]  /*0000*/  LDC R1, c[0x0][0x37c] ;  /* 0x0000df00ff017b82 */ /* 0x000fe20000000800 */
[----:B------:R-:W0:Y:S07]  /*0010*/  S2R R7, SR_TID.X ;  /* 0x0000000000077919 */ /* 0x000e2e0000002100 */
[----:B------:R-:W1:Y:S01]  /*0020*/  S2UR UR6, SR_CgaCtaId ;  /* 0x00000000000679c3 */ /* 0x000e620000008800 */
[----:B------:R-:W2:Y:S01]  /*0030*/  LDCU UR10, c[0x0][0x39c] ;  /* 0x00007380ff0a77ac */ /* 0x000ea20008000800 */
[----:B------:R-:W-:Y:S01]  /*0040*/  IMAD.MOV.U32 R5, RZ, RZ, RZ ;  /* 0x000000ffff057224 */ /* 0x000fe200078e00ff */
[----:B------:R-:W3:Y:S01]  /*0050*/  S2R R3, SR_CTAID.X ;  /* 0x0000000000037919 */ /* 0x000ee20000002500 */
[----:B------:R-:W-:Y:S01]  /*0060*/  UMOV UR4, 0x400 ;  /* 0x0000040000047882 */ /* 0x000fe20000000000 */
[----:B------:R-:W4:Y:S03]  /*0070*/  LDCU UR9, c[0x0][0x3a0] ;  /* 0x00007400ff0977ac */ /* 0x000f260008000800 */
[----:B------:R-:W5:Y:S01]  /*0080*/  LDC R0, c[0x0][0x360] ;  /* 0x0000d800ff007b82 */ /* 0x000f620000000800 */
[----:B------:R-:W0:Y:S01]  /*0090*/  LDCU UR7, c[0x0][0x39c] ;  /* 0x00007380ff0777ac */ /* 0x000e220008000800 */
[----:B--2---:R-:W-:-:S02]  /*00a0*/  UISETP.GE.AND UP0, UPT, UR10, 0x2, UPT ;  /* 0x000000020a00788c */ /* 0x004fc4000bf06270 */
[----:B-1----:R-:W-:-:S06]  /*00b0*/  ULEA UR6, UR6, UR4, 0x18 ;  /* 0x0000000406067291 */ /* 0x002fcc000f8ec0ff */
[----:B0-----:R-:W-:-:S05]  /*00c0*/  LEA R9, R7, UR6, 0x2 ;  /* 0x0000000607097c11 */ /* 0x001fca000f8e10ff */
[----:B-----5:R-:W-:Y:S01]  /*00d0*/  IMAD R2, R0, 0x4, R9 ;  /* 0x0000000400027824 */ /* 0x020fe200078e0209 */
[----:B---34-:R-:W-:Y:S06]  /*00e0*/  BRA.U !UP0, `(.L_x_11) ;  /* 0x00000001081c7547 */ /* 0x018fec000b800000 */
[----:B------:R-:W-:Y:S01]  /*00f0*/  IMAD.MOV.U32 R5, RZ, RZ, RZ ;  /* 0x000000ffff057224 */ /* 0x000fe200078e00ff */
[----:B------:R-:W-:-:S06]  /*0100*/  UMOV UR4, UR7 ;  /* 0x0000000700047c82 */ /* 0x000fcc0008000000 */
.L_x_12:
[----:B------:R-:W-:Y:S01]  /*0110*/  UISETP.GT.U32.AND UP1, UPT, UR4, 0x3, UPT ;  /* 0x000000030400788c */ /* 0x000fe2000bf24070 */
[----:B------:R-:W-:Y:S01]  /*0120*/  VIADD R5, R5, 0x1 ;  /* 0x0000000105057836 */ /* 0x000fe20000000000 */
[----:B------:R-:W-:-:S07]  /*0130*/  USHF.R.U32.HI UR5, URZ, 0x1, UR4 ;  /* 0x00000001ff057899 */ /* 0x000fce0008011604 */
[----:B------:R-:W-:Y:S01]  /*0140*/  UMOV UR4, UR5 ;  /* 0x0000000500047c82 */ /* 0x000fe20008000000 */
[----:B------:R-:W-:Y:S05]  /*0150*/  BRA.U UP1, `(.L_x_12) ;  /* 0xfffffffd01ec7547 */ /* 0x000fea000b83ffff */
.L_x_11:
[----:B------:R-:W-:Y:S01]  /*0160*/  IMAD R11, R3, UR9, R7 ;  /* 0x00000009030b7c24 */ /* 0x000fe2000f8e0207 */
[--C-:B------:R-:W-:Y:S01]  /*0170*/  SHF.R.U32.HI R5, RZ, R5, R0.reuse ;  /* 0x00000005ff057219 */ /* 0x100fe20000011600 */
[----:B------:R0:W-:Y:S01]  /*0180*/  STS [R9], RZ ;  /* 0x000000ff09007388 */ /* 0x0001e20000000800 */
[----:B------:R-:W1:Y:S01]  /*0190*/  LDCU.64 UR12, c[0x0][0x358] ;  /* 0x00006b00ff0c77ac */ /* 0x000e620008000a00 */
[----:B------:R-:W-:Y:S01]  /*01a0*/  BSSY.RECONVERGENT B0, `(.L_x_13) ;  /* 0x000002e000007945 */ /* 0x000fe20003800200 */
[----:B------:R-:W-:Y:S01]  /*01b0*/  ISETP.GT.AND P0, PT, R11, 0x100, PT ;  /* 0x000001000b00780c */ /* 0x000fe20003f04270 */
[----:B------:R0:W-:Y:S01]  /*01c0*/  STS [R2], RZ ;  /* 0x000000ff02007388 */ /* 0x0001e20000000800 */
[----:B------:R-:W-:Y:S01]  /*01d0*/  LEA R5, R5, R2, 0x2 ;  /* 0x0000000205057211 */ /* 0x000fe200078e10ff */
[----:B------:R-:W-:-:S04]  /*01e0*/  IMAD.IADD R6, R7, 0x1, R0 ;  /* 0x0000000107067824 */ /* 0x000fc800078e0200 */
[----:B------:R0:W-:Y:S01]  /*01f0*/  STS [R5], RZ ;  /* 0x000000ff05007388 */ /* 0x0001e20000000800 */
[----:B------:R-:W-:Y:S06]  /*0200*/  BAR.SYNC.DEFER_BLOCKING 0x0 ;  /* 0x0000000000007b1d */ /* 0x000fec0000010000 */
[----:B------:R-:W-:Y:S05]  /*0210*/  @P0 BRA `(.L_x_14) ;  /* 0x0000000000980947 */ /* 0x000fea0003800000 */
[----:B0-----:R-:W0:Y:S02]  /*0220*/  LDC.64 R4, c[0x0][0x388] ;  /* 0x0000e200ff047b82 */ /* 0x001e240000000a00 */
[----:B0-----:R-:W-:-:S06]  /*0230*/  IMAD.WIDE R12, R11, 0x4, R4 ;  /* 0x000000040b0c7825 */ /* 0x001fcc00078e0204 */
[----:B-1----:R0:W5:Y:S01]  /*0240*/  LDG.E R12, desc[UR12][R12.64] ;  /* 0x0000000c0c0c7981 */ /* 0x002162000c1e1900 */
[----:B------:R-:W-:Y:S01]  /*0250*/  VIADD R8, R7, UR10 ;  /* 0x0000000a07087c36 */ /* 0x000fe20008000000 */
[----:B------:R-:W-:Y:S01]  /*0260*/  UMOV UR4, URZ ;  /* 0x000000ff00047c82 */ /* 0x000fe20008000000 */
[----:B------:R-:W-:Y:S05]  /*0270*/  BRA.U !UP0, `(.L_x_15) ;  /* 0x0000000108207547 */ /* 0x000fea000b800000 */
[----:B------:R-:W-:Y:S01]  /*0280*/  UMOV UR4, URZ ;  /* 0x000000ff00047c82 */ /* 0x000fe20008000000 */
[----:B------:R-:W-:-:S05]  /*0290*/  UMOV UR5, UR7 ;  /* 0x0000000700057c82 */ /* 0x000fca0008000000 */
.L_x_16:
[----:B------:R-:W-:Y:S02]  /*02a0*/  UISETP.GT.U32.AND UP1, UPT, UR5, 0x3, UPT ;  /* 0x000000030500788c */ /* 0x000fe4000bf24070 */
[----:B------:R-:W-:Y:S02]  /*02b0*/  USHF.R.U32.HI UR8, URZ, 0x1, UR5 ;  /* 0x00000001ff087899 */ /* 0x000fe40008011605 */
[----:B------:R-:W-:-:S05]  /*02c0*/  UIADD3 UR4, UPT, UPT, UR4, 0x1, URZ ;  /* 0x0000000104047890 */ /* 0x000fca000fffe0ff */
[----:B------:R-:W-:Y:S01]  /*02d0*/  UMOV UR5, UR8 ;  /* 0x0000000800057c82 */ /* 0x000fe20008000000 */
[----:B------:R-:W-:Y:S06]  /*02e0*/  BRA.U UP1, `(.L_x_16) ;  /* 0xfffffffd01ec7547 */ /* 0x000fec000b83ffff */
[----:B------:R-:W-:-:S12]  /*02f0*/  USHF.L.U32 UR4, UR4, 0x1, URZ ;  /* 0x0000000104047899 */ /* 0x000fd800080006ff */
.L_x_15:
[----:B------:R-:W-:Y:S01]  /*0300*/  SHF.R.U32.HI R10, RZ, R8, R7 ;  /* 0x00000008ff0a7219 */ /* 0x000fe20000011607 */
[----:B------:R-:W-:-:S03]  /*0310*/  IMAD R15, R3, UR9, R6 ;  /* 0x00000009030f7c24 */ /* 0x000fc6000f8e0206 */
[----:B------:R-:W-:Y:S02]  /*0320*/  SHF.R.U32.HI R10, RZ, UR4, R10 ;  /* 0x00000004ff0a7c19 */ /* 0x000fe4000801160a */
[----:B------:R-:W-:-:S03]  /*0330*/  ISETP.GT.U32.AND P0, PT, R15, 0x100, PT ;  /* 0x000001000f00780c */ /* 0x000fc60003f04070 */
[----:B0-----:R-:W-:-:S05]  /*0340*/  IMAD R13, R10, 0x4, R9 ;  /* 0x000000040a0d7824 */ /* 0x001fca00078e0209 */
[----:B-----5:R2:W-:Y:S05]  /*0350*/  STS [R13], R12 ;  /* 0x0000000c0d007388 */ /* 0x0205ea0000000800 */
[----:B------:R-:W-:Y:S05]  /*0360*/  @P0 BRA `(.L_x_14) ;  /* 0x0000000000440947 */ /* 0x000fea0003800000 */
[----:B------:R-:W-:-:S06]  /*0370*/  IMAD.WIDE.U32 R4, R15, 0x4, R4 ;  /* 0x000000040f047825 */ /* 0x000fcc00078e0004 */
[----:B------:R0:W5:Y:S01]  /*0380*/  LDG.E R4, desc[UR12][R4.64] ;  /* 0x0000000c04047981 */ /* 0x000162000c1e1900 */
[----:B--2---:R-:W-:Y:S01]  /*0390*/  IADD3 R13, PT, PT, R8, R0, RZ ;  /* 0x00000000080d7210 */ /* 0x004fe20007ffe0ff */
[----:B------:R-:W-:Y:S01]  /*03a0*/  UMOV UR4, URZ ;  /* 0x000000ff00047c82 */ /* 0x000fe20008000000 */
[----:B------:R-:W-:Y:S05]  /*03b0*/  BRA.U !UP0, `(.L_x_17) ;  /* 0x0000000108207547 */ /* 0x000fea000b800000 */
[----:B------:R-:W-:Y:S01]  /*03c0*/  UMOV UR4, URZ ;  /* 0x000000ff00047c82 */ /* 0x000fe20008000000 */
[----:B------:R-:W-:-:S05]  /*03d0*/  UMOV UR5, UR7 ;  /* 0x0000000700057c82 */ /* 0x000fca0008000000 */
.L_x_18:
[----:B------:R-:W-:Y:S02]  /*03e0*/  UISETP.GT.U32.AND UP1, UPT, UR5, 0x3, UPT ;  /* 0x000000030500788c */ /* 0x000fe4000bf24070 */
[----:B------:R-:W-:Y:S02]  /*03f0*/  USHF.R.U32.HI UR8, URZ, 0x1, UR5 ;  /* 0x00000001ff087899 */ /* 0x000fe40008011605 */
[----:B------:R-:W-:-:S05]  /*0400*/  UIADD3 UR4, UPT, UPT, UR4, 0x1, URZ ;  /* 0x0000000104047890 */ /* 0x000fca000fffe0ff */
[----:B------:R-:W-:Y:S01]  /*0410*/  UMOV UR5, UR8 ;  /* 0x0000000800057c82 */ /* 0x000fe20008000000 */
[----:B------:R-:W-:Y:S06]  /*0420*/  BRA.U UP1, `(.L_x_18) ;  /* 0xfffffffd01ec7547 */ /* 0x000fec000b83ffff */
[----:B------:R-:W-:-:S12]  /*0430*/  USHF.L.U32 UR4, UR4, 0x1, URZ ;  /* 0x0000000104047899 */ /* 0x000fd800080006ff */
.L_x_17:
[----:B------:R-:W-:-:S04]  /*0440*/  SHF.R.U32.HI R13, RZ, R13, R6 ;  /* 0x0000000dff0d7219 */ /* 0x000fc80000011606 */
[----:B------:R-:W-:-:S05]  /*0450*/  SHF.R.U32.HI R13, RZ, UR4, R13 ;  /* 0x00000004ff0d7c19 */ /* 0x000fca000801160d */
[----:B------:R-:W-:-:S05]  /*0460*/  IMAD R13, R13, 0x4, R2 ;  /* 0x000000040d0d7824 */ /* 0x000fca00078e0202 */
[----:B-----5:R3:W-:Y:S02]  /*0470*/  STS [R13], R4 ;  /* 0x000000040d007388 */ /* 0x0207e40000000800 */
.L_x_14:
[----:B-1----:R-:W-:Y:S05]  /*0480*/  BSYNC.RECONVERGENT B0 ;  /* 0x0000000000007941 */ /* 0x002fea0003800200 */
.L_x_13:
[----:B------:R-:W-:Y:S01]  /*0490*/  USHF.R.S32.HI UR4, URZ, 0x1, UR9 ;  /* 0x00000001ff047899 */ /* 0x000fe20008011409 */
[----:B---3--:R-:W-:-:S03]  /*04a0*/  IMAD.MOV.U32 R4, RZ, RZ, 0x1 ;  /* 0x00000001ff047424 */ /* 0x008fc600078e00ff */
[----:B------:R-:W-:-:S09]  /*04b0*/  UISETP.GE.AND UP0, UPT, UR4, 0x1, UPT ;  /* 0x000000010400788c */ /* 0x000fd2000bf06270 */
[----:B------:R-:W-:Y:S05]  /*04c0*/  BRA.U !UP0, `(.L_x_19) ;  /* 0x0000000108d07547 */ /* 0x000fea000b800000 */
[----:B0-----:R-:W-:Y:S01]  /*04d0*/  LEA R5, R7, 0x1, 0x1 ;  /* 0x0000000107057811 */ /* 0x001fe200078e08ff */
[----:B------:R-:W-:Y:S01]  /*04e0*/  IMAD.MOV.U32 R4, RZ, RZ, 0x1 ;  /* 0x00000001ff047424 */ /* 0x000fe200078e00ff */
[----:B------:R-:W-:-:S06]  /*04f0*/  UMOV UR8, UR4 ;  /* 0x0000000400087c82 */ /* 0x000fcc0008000000 */
.L_x_26:
[----:B------:R-:W-:Y:S01]  /*0500*/  BAR.SYNC.DEFER_BLOCKING 0x0 ;  /* 0x0000000000007b1d */ /* 0x000fe20000010000 */
[----:B------:R-:W-:-:S05]  /*0510*/  ISETP.GE.AND P0, PT, R7, UR8, PT ;  /* 0x0000000807007c0c */ /* 0x000fca000bf06270 */
[----:B------:R-:W-:Y:S08]  /*0520*/  BSSY.RECONVERGENT B0, `(.L_x_20) ;  /* 0x0000029000007945 */ /* 0x000ff00003800200 */
[----:B0-----:R-:W-:Y:S05]  /*0530*/  @P0 BRA `(.L_x_21) ;  /* 0x00000000009c0947 */ /* 0x001fea0003800000 */
[----:B------:R-:W0:Y:S01]  /*0540*/  LDCU UR11, c[0x0][0x39c] ;  /* 0x00007380ff0b77ac */ /* 0x000e220008000800 */
[----:B------:R-:W-:Y:S01]  /*0550*/  UMOV UR4, URZ ;  /* 0x000000ff00047c82 */ /* 0x000fe20008000000 */
[----:B0-----:R-:W-:-:S09]  /*0560*/  UISETP.GE.AND UP1, UPT, UR11, 0x2, UPT ;  /* 0x000000020b00788c */ /* 0x001fd2000bf26270 */
[----:B------:R-:W-:Y:S05]  /*0570*/  BRA.U !UP1, `(.L_x_22) ;  /* 0x0000000109207547 */ /* 0x000fea000b800000 */
[----:B------:R-:W0:Y:S01]  /*0580*/  LDCU UR5, c[0x0][0x39c] ;  /* 0x00007380ff0577ac */ /* 0x000e220008000800 */
[----:B------:R-:W-:-:S05]  /*0590*/  UMOV UR4, URZ ;  /* 0x000000ff00047c82 */ /* 0x000fca0008000000 */
.L_x_23:
[----:B0-----:R-:W-:Y:S02]  /*05a0*/  UISETP.GT.U32.AND UP0, UPT, UR5, 0x3, UPT ;  /* 0x000000030500788c */ /* 0x001fe4000bf04070 */
[----:B------:R-:W-:Y:S02]  /*05b0*/  USHF.R.U32.HI UR9, URZ, 0x1, UR5 ;  /* 0x00000001ff097899 */ /* 0x000fe40008011605 */
[----:B------:R-:W-:-:S05]  /*05c0*/  UIADD3 UR4, UPT, UPT, UR4, 0x1, URZ ;  /* 0x0000000104047890 */ /* 0x000fca000fffe0ff */
[----:B------:R-:W-:Y:S01]  /*05d0*/  UMOV UR5, UR9 ;  /* 0x0000000900057c82 */ /* 0x000fe20008000000 */
[----:B------:R-:W-:Y:S06]  /*05e0*/  BRA.U UP0, `(.L_x_23) ;  /* 0xfffffffd00ec7547 */ /* 0x000fec000b83ffff */
[----:B------:R-:W-:-:S12]  /*05f0*/  USHF.L.U32 UR4, UR4, 0x1, URZ ;  /* 0x0000000104047899 */ /* 0x000fd800080006ff */
.L_x_22:
[----:B------:R-:W-:Y:S01]  /*0600*/  UMOV UR5, URZ ;  /* 0x000000ff00057c82 */ /* 0x000fe20008000000 */
[----:B------:R-:W-:Y:S05]  /*0610*/  BRA.U !UP1, `(.L_x_24) ;  /* 0x0000000109207547 */ /* 0x000fea000b800000 */
[----:B------:R-:W0:Y:S01]  /*0620*/  LDCU UR9, c[0x0][0x39c] ;  /* 0x00007380ff0977ac */ /* 0x000e220008000800 */
[----:B------:R-:W-:-:S05]  /*0630*/  UMOV UR5, URZ ;  /* 0x000000ff00057c82 */ /* 0x000fca0008000000 */
.L_x_25:
[----:B0-----:R-:W-:Y:S02]  /*0640*/  UISETP.GT.U32.AND UP0, UPT, UR9, 0x3, UPT ;  /* 0x000000030900788c */ /* 0x001fe4000bf04070 */
[----:B------:R-:W-:Y:S02]  /*0650*/  USHF.R.U32.HI UR10, URZ, 0x1, UR9 ;  /* 0x00000001ff0a7899 */ /* 0x000fe40008011609 */
[----:B------:R-:W-:-:S05]  /*0660*/  UIADD3 UR5, UPT, UPT, UR5, 0x1, URZ ;  /* 0x0000000105057890 */ /* 0x000fca000fffe0ff */
[----:B------:R-:W-:Y:S01]  /*0670*/  UMOV UR9, UR10 ;  /* 0x0000000a00097c82 */ /* 0x000fe20008000000 */
[----:B------:R-:W-:Y:S06]  /*0680*/  BRA.U UP0, `(.L_x_25) ;  /* 0xfffffffd00ec7547 */ /* 0x000fec000b83ffff */
[----:B------:R-:W-:-:S12]  /*0690*/  USHF.L.U32 UR5, UR5, 0x1, URZ ;  /* 0x0000000105057899 */ /* 0x000fd800080006ff */
.L_x_24:
[----:B--2---:R-:W-:-:S04]  /*06a0*/  IMAD R13, R5, R4, -0x1 ;  /* 0xffffffff050d7424 */ /* 0x004fc800078e0204 */
[C---:B------:R-:W-:Y:S01]  /*06b0*/  IMAD.IADD R10, R13.reuse, 0x1, R4 ;  /* 0x000000010d0a7824 */ /* 0x040fe200078e0204 */
[----:B------:R-:W-:-:S05]  /*06c0*/  IADD3 R8, PT, PT, R13, UR11, RZ ;  /* 0x0000000b0d087c10 */ /* 0x000fca000fffe0ff */
[--C-:B------:R-:W-:Y:S01]  /*06d0*/  IMAD.IADD R15, R8, 0x1, R4.reuse ;  /* 0x00000001080f7824 */ /* 0x100fe200078e0204 */
[----:B------:R-:W-:Y:S01]  /*06e0*/  SHF.R.S32.HI R8, RZ, R8, R13 ;  /* 0x00000008ff087219 */ /* 0x000fe2000001140d */
[----:B------:R-:W-:-:S03]  /*06f0*/  IMAD R13, R5, R4, R4 ;  /* 0x00000004050d7224 */ /* 0x000fc600078e0204 */
[----:B------:R-:W-:Y:S02]  /*0700*/  SHF.R.S32.HI R10, RZ, R15, R10 ;  /* 0x0000000fff0a7219 */ /* 0x000fe4000001140a */
[----:B------:R-:W-:Y:S02]  /*0710*/  SHF.R.S32.HI R8, RZ, UR4, R8 ;  /* 0x00000004ff087c19 */ /* 0x000fe40008011408 */
[----:B------:R-:W-:-:S03]  /*0720*/  SHF.R.S32.HI R10, RZ, UR5, R10 ;  /* 0x00000005ff0a7c19 */ /* 0x000fc6000801140a */
[----:B------:R-:W-:Y:S02]  /*0730*/  IMAD R8, R5, R4, R8 ;  /* 0x0000000405087224 */ /* 0x000fe400078e0208 */
[----:B------:R-:W-:-:S03]  /*0740*/  IMAD.IADD R10, R10, 0x1, R13 ;  /* 0x000000010a0a7824 */ /* 0x000fc600078e020d */
[----:B------:R-:W-:Y:S02]  /*0750*/  LEA R8, R8, UR6, 0x2 ;  /* 0x0000000608087c11 */ /* 0x000fe4000f8e10ff */
[----:B------:R-:W-:-:S04]  /*0760*/  LEA R10, R10, UR6, 0x2 ;  /* 0x000000060a0a7c11 */ /* 0x000fc8000f8e10ff */
[----:B------:R-:W-:Y:S04]  /*0770*/  LDS R8, [R8+-0x4] ;  /* 0xfffffc0008087984 */ /* 0x000fe80000000800 */
[----:B------:R-:W0:Y:S02]  /*0780*/  LDS R13, [R10+-0x4] ;  /* 0xfffffc000a0d7984 */ /* 0x000e240000000800 */
[----:B0-----:R-:W-:-:S05]  /*0790*/  IADD3 R13, PT, PT, R8, R13, RZ ;  /* 0x0000000d080d7210 */ /* 0x001fca0007ffe0ff */
[----:B------:R0:W-:Y:S02]  /*07a0*/  STS [R10+-0x4], R13 ;  /* 0xfffffc0d0a007388 */ /* 0x0001e40000000800 */
.L_x_21:
[----:B------:R-:W-:Y:S05]  /*07b0*/  BSYNC.RECONVERGENT B0 ;  /* 0x0000000000007941 */ /* 0x000fea0003800200 */
.L_x_20:
[----:B------:R-:W-:Y:S01]  /*07c0*/  UISETP.GT.U32.AND UP0, UPT, UR8, 0x1, UPT ;  /* 0x000000010800788c */ /* 0x000fe2000bf04070 */
[----:B------:R-:W-:Y:S01]  /*07d0*/  IMAD.SHL.U32 R4, R4, 0x2, RZ ;  /* 0x0000000204047824 */ /* 0x000fe200078e00ff */
[----:B------:R-:W-:-:S07]  /*07e0*/  USHF.R.U32.HI UR4, URZ, 0x1, UR8 ;  /* 0x00000001ff047899 */ /* 0x000fce0008011608 */
[----:B------:R-:W-:Y:S01]  /*07f0*/  UMOV UR8, UR4 ;  /* 0x0000000400087c82 */ /* 0x000fe20008000000 */
[----:B------:R-:W-:Y:S05]  /*0800*/  BRA.U UP0, `(.L_x_26) ;  /* 0xfffffffd003c7547 */ /* 0x000fea000b83ffff */
.L_x_19:
[----:B------:R-:W-:Y:S01]  /*0810*/  ISETP.NE.AND P0, PT, R7, RZ, PT ;  /* 0x000000ff0700720c */ /* 0x000fe20003f05270 */
[----:B------:R-:W-:-:S12]  /*0820*/  BSSY.RECONVERGENT B0, `(.L_x_27) ;  /* 0x000001a000007945 */ /* 0x000fd80003800200 */
[----:B------:R-:W-:Y:S05]  /*0830*/  @P0 BRA `(.L_x_28) ;  /* 0x0000000000600947 */ /* 0x000fea0003800000 */
[----:B------:R-:W1:Y:S01]  /*0840*/  LDCU UR9, c[0x0][0x39c] ;  /* 0x00007380ff0977ac */ /* 0x000e620008000800 */
[----:B------:R-:W-:Y:S01]  /*0850*/  UMOV UR4, URZ ;  /* 0x000000ff00047c82 */ /* 0x000fe20008000000 */
[----:B-1----:R-:W-:-:S09]  /*0860*/  UISETP.GE.AND UP0, UPT, UR9, 0x2, UPT ;  /* 0x000000020900788c */ /* 0x002fd2000bf06270 */
[----:B------:R-:W-:Y:S05]  /*0870*/  BRA.U !UP0, `(.L_x_29) ;  /* 0x0000000108207547 */ /* 0x000fea000b800000 */
[----:B------:R-:W1:Y:S01]  /*0880*/  LDCU UR5, c[0x0][0x39c] ;  /* 0x00007380ff0577ac */ /* 0x000e620008000800 */
[----:B------:R-:W-:-:S05]  /*0890*/  UMOV UR4, URZ ;  /* 0x000000ff00047c82 */ /* 0x000fca0008000000 */
.L_x_30:
[----:B-1----:R-:W-:Y:S02]  /*08a0*/  UISETP.GT.U32.AND UP0, UPT, UR5, 0x3, UPT ;  /* 0x000000030500788c */ /* 0x002fe4000bf04070 */
[----:B------:R-:W-:Y:S02]  /*08b0*/  USHF.R.U32.HI UR8, URZ, 0x1, UR5 ;  /* 0x00000001ff087899 */ /* 0x000fe40008011605 */
[----:B------:R-:W-:-:S05]  /*08c0*/  UIADD3 UR4, UPT, UPT, UR4, 0x1, URZ ;  /* 0x0000000104047890 */ /* 0x000fca000fffe0ff */
[----:B------:R-:W-:Y:S01]  /*08d0*/  UMOV UR5, UR8 ;  /* 0x0000000800057c82 */ /* 0x000fe20008000000 */
[----:B------:R-:W-:Y:S06]  /*08e0*/  BRA.U UP0, `(.L_x_30) ;  /* 0xfffffffd00ec7547 */ /* 0x000fec000b83ffff */
[----:B------:R-:W-:-:S12]  /*08f0*/  USHF.L.U32 UR4, UR4, 0x1, URZ ;  /* 0x0000000104047899 */ /* 0x000fd800080006ff */
.L_x_29:
[----:B------:R-:W1:Y:S01]  /*0900*/  LDCU UR10, c[0x0][0x3a0] ;  /* 0x00007400ff0a77ac */ /* 0x000e620008000800 */
[----:B0-2---:R-:W0:Y:S01]  /*0910*/  LDC.64 R12, c[0x0][0x390] ;  /* 0x0000e400ff0c7b82 */ /* 0x005e220000000a00 */
[----:B-1----:R-:W-:-:S04]  /*0920*/  UIADD3 UR5, UPT, UPT, UR10, -0x1, URZ ;  /* 0xffffffff0a057890 */ /* 0x002fc8000fffe0ff */
[----:B------:R-:W-:Y:S01]  /*0930*/  UIADD3 UR8, UPT, UPT, UR5, UR9, URZ ;  /* 0x0000000905087290 */ /* 0x000fe2000fffe0ff */
[----:B0-----:R-:W-:-:S03]  /*0940*/  IMAD.WIDE.U32 R12, R3, 0x4, R12 ;  /* 0x00000004030c7825 */ /* 0x001fc600078e000c */
[----:B------:R-:W-:-:S04]  /*0950*/  USHF.R.S32.HI UR8, URZ, UR8, UR5 ;  /* 0x00000008ff087299 */ /* 0x000fc80008011405 */
[----:B------:R-:W-:-:S04]  /*0960*/  USHF.R.S32.HI UR4, URZ, UR4, UR8 ;  /* 0x00000004ff047299 */ /* 0x000fc80008011408 */
[----:B------:R-:W-:-:S04]  /*0970*/  UIADD3 UR4, UPT, UPT, UR4, UR10, URZ ;  /* 0x0000000a04047290 */ /* 0x000fc8000fffe0ff */
[----:B------:R-:W-:-:S09]  /*0980*/  ULEA UR4, UR4, UR6, 0x2 ;  /* 0x0000000604047291 */ /* 0x000fd2000f8e10ff */
[----:B------:R-:W0:Y:S04]  /*0990*/  LDS R5, [UR4+-0x4] ;  /* 0xfffffc04ff057984 */ /* 0x000e280008000800 */
[----:B------:R-:W-:Y:S04]  /*09a0*/  STS [UR4+-0x4], RZ ;  /* 0xfffffcffff007988 */ /* 0x000fe80008000804 */
[----:B0-----:R1:W-:Y:S02]  /*09b0*/  STG.E desc[UR12][R12.64], R5 ;  /* 0x000000050c007986 */ /* 0x0013e4000c10190c */
.L_x_28:
[----:B------:R-:W-:Y:S05]  /*09c0*/  BSYNC.RECONVERGENT B0 ;  /* 0x0000000000007941 */ /* 0x000fea0003800200 */
.L_x_27:
[----:B------:R-:W3:Y:S02]  /*09d0*/  LDCU UR8, c[0x0][0x3a0] ;  /* 0x00007400ff0877ac */ /* 0x000ee40008000800 */
[----:B---3--:R-:W-:-:S09]  /*09e0*/  UISETP.GE.AND UP0, UPT, UR8, 0x2, UPT ;  /* 0x000000020800788c */ /* 0x008fd2000bf06270 */
[----:B------:R-:W-:Y:S05]  /*09f0*/  BRA.U !UP0, `(.L_x_31) ;  /* 0x0000000108d07547 */ /* 0x000fea000b800000 */
[----:B------:R-:W-:Y:S01]  /*0a00*/  LEA R15, R7, 0x1, 0x1 ;  /* 0x00000001070f7811 */ /* 0x000fe200078e08ff */
[----:B------:R-:W-:-:S06]  /*0a10*/  UMOV UR10, 0x1 ;  /* 0x00000001000a7882 */ /* 0x000fcc0000000000 */
.L_x_38:
[----:B------:R-:W-:Y:S01]  /*0a20*/  BAR.SYNC.DEFER_BLOCKING 0x0 ;  /* 0x0000000000007b1d */ /* 0x000fe20000010000 */
[----:B------:R-:W-:Y:S02]  /*0a30*/  ISETP.GE.AND P0, PT, R7, UR10, PT ;  /* 0x0000000a07007c0c */ /* 0x000fe4000bf06270 */
[----:B------:R-:W-:-:S03]  /*0a40*/  SHF.R.S32.HI R4, RZ, 0x1, R4 ;  /* 0x00000001ff047819 */ /* 0x000fc60000011404 */
[----:B------:R-:W-:Y:S08]  /*0a50*/  BSSY.RECONVERGENT B0, `(.L_x_32) ;  /* 0x000002a000007945 */ /* 0x000ff00003800200 */
[----:B---3--:R-:W-:Y:S05]  /*0a60*/  @P0 BRA `(.L_x_33) ;  /* 0x0000000000a00947 */ /* 0x008fea0003800000 */
[----:B------:R-:W3:Y:S01]  /*0a70*/  LDCU UR11, c[0x0][0x39c] ;  /* 0x00007380ff0b77ac */ /* 0x000ee20008000800 */
[----:B------:R-:W-:Y:S01]  /*0a80*/  UMOV UR4, URZ ;  /* 0x000000ff00047c82 */ /* 0x000fe20008000000 */
[----:B---3--:R-:W-:-:S09]  /*0a90*/  UISETP.GE.AND UP1, UPT, UR11, 0x2, UPT ;  /* 0x000000020b00788c */ /* 0x008fd2000bf26270 */
[----:B------:R-:W-:Y:S05]  /*0aa0*/  BRA.U !UP1, `(.L_x_34) ;  /* 0x0000000109207547 */ /* 0x000fea000b800000 */
[----:B------:R-:W3:Y:S01]  /*0ab0*/  LDCU UR5, c[0x0][0x39c] ;  /* 0x00007380ff0577ac */ /* 0x000ee20008000800 */
[----:B------:R-:W-:-:S05]  /*0ac0*/  UMOV UR4, URZ ;  /* 0x000000ff00047c82 */ /* 0x000fca0008000000 */
.L_x_35:
[----:B---3--:R-:W-:Y:S02]  /*0ad0*/  UISETP.GT.U32.AND UP0, UPT, UR5, 0x3, UPT ;  /* 0x000000030500788c */ /* 0x008fe4000bf04070 */
[----:B------:R-:W-:Y:S02]  /*0ae0*/  USHF.R.U32.HI UR8, URZ, 0x1, UR5 ;  /* 0x00000001ff087899 */ /* 0x000fe40008011605 */
[----:B------:R-:W-:-:S05]  /*0af0*/  UIADD3 UR4, UPT, UPT, UR4, 0x1, URZ ;  /* 0x0000000104047890 */ /* 0x000fca000fffe0ff */
[----:B------:R-:W-:Y:S01]  /*0b00*/  UMOV UR5, UR8 ;  /* 0x0000000800057c82 */ /* 0x000fe20008000000 */
[----:B------:R-:W-:Y:S06]  /*0b10*/  BRA.U UP0, `(.L_x_35) ;  /* 0xfffffffd00ec7547 */ /* 0x000fec000b83ffff */
[----:B------:R-:W-:-:S12]  /*0b20*/  USHF.L.U32 UR4, UR4, 0x1, URZ ;  /* 0x0000000104047899 */ /* 0x000fd800080006ff */
.L_x_34:
[----:B------:R-:W-:Y:S01]  /*0b30*/  UMOV UR5, URZ ;  /* 0x000000ff00057c82 */ /* 0x000fe20008000000 */
[----:B------:R-:W-:Y:S05]  /*0b40*/  BRA.U !UP1, `(.L_x_36) ;  /* 0x0000000109207547 */ /* 0x000fea000b800000 */
[----:B------:R-:W3:Y:S01]  /*0b50*/  LDCU UR8, c[0x0][0x39c] ;  /* 0x00007380ff0877ac */ /* 0x000ee20008000800 */
[----:B------:R-:W-:-:S05]  /*0b60*/  UMOV UR5, URZ ;  /* 0x000000ff00057c82 */ /* 0x000fca0008000000 */
.L_x_37:
[----:B---3--:R-:W-:Y:S02]  /*0b70*/  UISETP.GT.U32.AND UP0, UPT, UR8, 0x3, UPT ;  /* 0x000000030800788c */ /* 0x008fe4000bf04070 */
[----:B------:R-:W-:Y:S02]  /*0b80*/  USHF.R.U32.HI UR9, URZ, 0x1, UR8 ;  /* 0x00000001ff097899 */ /* 0x000fe40008011608 */
[----:B------:R-:W-:-:S05]  /*0b90*/  UIADD3 UR5, UPT, UPT, UR5, 0x1, URZ ;  /* 0x0000000105057890 */ /* 0x000fca000fffe0ff */
[----:B------:R-:W-:Y:S01]  /*0ba0*/  UMOV UR8, UR9 ;  /* 0x0000000900087c82 */ /* 0x000fe20008000000 */
[----:B------:R-:W-:Y:S06]  /*0bb0*/  BRA.U UP0, `(.L_x_37) ;  /* 0xfffffffd00ec7547 */ /* 0x000fec000b83ffff */
[----:B------:R-:W-:-:S12]  /*0bc0*/  USHF.L.U32 UR5, UR5, 0x1, URZ ;  /* 0x0000000105057899 */ /* 0x000fd800080006ff */
.L_x_36:
[----:B01----:R-:W-:-:S04]  /*0bd0*/  IMAD R5, R4, R15, -0x1 ;  /* 0xffffffff04057424 */ /* 0x003fc800078e020f */
[----:B------:R-:W-:Y:S02]  /*0be0*/  VIADD R8, R5, UR11 ;  /* 0x0000000b05087c36 */ /* 0x000fe40008000000 */
[----:B------:R-:W-:-:S03]  /*0bf0*/  IMAD.IADD R10, R4, 0x1, R5 ;  /* 0x00000001040a7824 */ /* 0x000fc600078e0205 */
[CC--:B--2---:R-:W-:Y:S02]  /*0c00*/  IADD3 R13, PT, PT, R4.reuse, R8.reuse, RZ ;  /* 0x00000008040d7210 */ /* 0x0c4fe40007ffe0ff */
[----:B------:R-:W-:Y:S02]  /*0c10*/  SHF.R.S32.HI R5, RZ, R8, R5 ;  /* 0x00000008ff057219 */ /* 0x000fe40000011405 */
[----:B------:R-:W-:Y:S02]  /*0c20*/  SHF.R.S32.HI R10, RZ, R13, R10 ;  /* 0x0000000dff0a7219 */ /* 0x000fe4000001140a */
[----:B------:R-:W-:Y:S01]  /*0c30*/  SHF.R.S32.HI R13, RZ, UR4, R5 ;  /* 0x00000004ff0d7c19 */ /* 0x000fe20008011405 */
[----:B------:R-:W-:Y:S01]  /*0c40*/  IMAD R5, R4, R15, R4 ;  /* 0x0000000f04057224 */ /* 0x000fe200078e0204 */
[----:B------:R-:W-:-:S03]  /*0c50*/  SHF.R.S32.HI R10, RZ, UR5, R10 ;  /* 0x00000005ff0a7c19 */ /* 0x000fc6000801140a */
[----:B------:R-:W-:Y:S02]  /*0c60*/  IMAD R13, R4, R15, R13 ;  /* 0x0000000f040d7224 */ /* 0x000fe400078e020d */
[----:B------:R-:W-:-:S03]  /*0c70*/  IMAD.IADD R5, R10, 0x1, R5 ;  /* 0x000000010a057824 */ /* 0x000fc600078e0205 */
[----:B------:R-:W-:Y:S02]  /*0c80*/  LEA R13, R13, UR6, 0x2 ;  /* 0x000000060d0d7c11 */ /* 0x000fe4000f8e10ff */
[----:B------:R-:W-:-:S03]  /*0c90*/  LEA R8, R5, UR6, 0x2 ;  /* 0x0000000605087c11 */ /* 0x000fc6000f8e10ff */
[----:B------:R-:W-:Y:S04]  /*0ca0*/  LDS R5, [R13+-0x4] ;  /* 0xfffffc000d057984 */ /* 0x000fe80000000800 */
[----:B------:R-:W0:Y:S02]  /*0cb0*/  LDS R10, [R8+-0x4] ;  /* 0xfffffc00080a7984 */ /* 0x000e240000000800 */
[----:B0-----:R-:W-:Y:S02]  /*0cc0*/  IMAD.IADD R5, R5, 0x1, R10 ;  /* 0x0000000105057824 */ /* 0x001fe400078e020a */
[----:B------:R3:W-:Y:S04]  /*0cd0*/  STS [R13+-0x4], R10 ;  /* 0xfffffc0a0d007388 */ /* 0x0007e80000000800 */
[----:B------:R3:W-:Y:S02]  /*0ce0*/  STS [R8+-0x4], R5 ;  /* 0xfffffc0508007388 */ /* 0x0007e40000000800 */
.L_x_33:
[----:B------:R-:W-:Y:S05]  /*0cf0*/  BSYNC.RECONVERGENT B0 ;  /* 0x0000000000007941 */ /* 0x000fea0003800200 */
.L_x_32:
[----:B------:R-:W4:Y:S01]  /*0d00*/  LDCU UR8, c[0x0][0x3a0] ;  /* 0x00007400ff0877ac */ /* 0x000f220008000800 */
[----:B------:R-:W-:-:S04]  /*0d10*/  USHF.L.U32 UR10, UR10, 0x1, URZ ;  /* 0x000000010a0a7899 */ /* 0x000fc800080006ff */
[----:B----4-:R-:W-:-:S09]  /*0d20*/  UISETP.GE.AND UP0, UPT, UR10, UR8, UPT ;  /* 0x000000080a00728c */ /* 0x010fd2000bf06270 */
[----:B------:R-:W-:Y:S05]  /*0d30*/  BRA.U !UP0, `(.L_x_38) ;  /* 0xfffffffd08387547 */ /* 0x000fea000b83ffff */
.L_x_31:
[----:B------:R-:W-:Y:S01]  /*0d40*/  BAR.SYNC.DEFER_BLOCKING 0x0 ;  /* 0x0000000000007b1d */ /* 0x000fe20000010000 */
[----:B------:R-:W-:-:S13]  /*0d50*/  ISETP.GT.AND P0, PT, R11, 0x100, PT ;  /* 0x000001000b00780c */ /* 0x000fda0003f04270 */
[----:B------:R-:W-:Y:S05]  /*0d60*/  @P0 EXIT ;  /* 0x000000000000094d */ /* 0x000fea0003800000 */
[----:B------:R-:W4:Y:S02]  /*0d70*/  LDCU UR4, c[0x0][0x39c] ;  /* 0x00007380ff0477ac */ /* 0x000f240008000800 */
[----:B----4-:R-:W-:Y:S02]  /*0d80*/  UISETP.GE.AND UP1, UPT, UR4, 0x2, UPT ;  /* 0x000000020400788c */ /* 0x010fe4000bf26270 */
[----:B0--3--:R-:W-:Y:S01]  /*0d90*/  VIADD R10, R7, UR4 ;  /* 0x00000004070a7c36 */ /* 0x009fe20008000000 */
[----:B------:R-:W-:-:S06]  /*0da0*/  UMOV UR4, URZ ;  /* 0x000000ff00047c82 */ /* 0x000fcc0008000000 */
[----:B------:R-:W-:Y:S05]  /*0db0*/  BRA.U !UP1, `(.L_x_39) ;  /* 0x0000000109207547 */ /* 0x000fea000b800000 */
[----:B------:R-:W0:Y:S01]  /*0dc0*/  LDCU UR5, c[0x0][0x39c] ;  /* 0x00007380ff0577ac */ /* 0x000e220008000800 */
[----:B------:R-:W-:-:S05]  /*0dd0*/  UMOV UR4, URZ ;  /* 0x000000ff00047c82 */ /* 0x000fca0008000000 */
.L_x_40:
[----:B0-----:R-:W-:Y:S02]  /*0de0*/  UISETP.GT.U32.AND UP0, UPT, UR5, 0x3, UPT ;  /* 0x000000030500788c */ /* 0x001fe4000bf04070 */
[----:B------:R-:W-:Y:S02]  /*0df0*/  USHF.R.U32.HI UR6, URZ, 0x1, UR5 ;  /* 0x00000001ff067899 */ /* 0x000fe40008011605 */
[----:B------:R-:W-:-:S05]  /*0e00*/  UIADD3 UR4, UPT, UPT, UR4, 0x1, URZ ;  /* 0x0000000104047890 */ /* 0x000fca000fffe0ff */
[----:B------:R-:W-:Y:S01]  /*0e10*/  UMOV UR5, UR6 ;  /* 0x0000000600057c82 */ /* 0x000fe20008000000 */
[----:B------:R-:W-:Y:S06]  /*0e20*/  BRA.U UP0, `(.L_x_40) ;  /* 0xfffffffd00ec7547 */ /* 0x000fec000b83ffff */
[----:B------:R-:W-:-:S12]  /*0e30*/  USHF.L.U32 UR4, UR4, 0x1, URZ ;  /* 0x0000000104047899 */ /* 0x000fd800080006ff */
.L_x_39:
[----:B------:R-:W-:Y:S01]  /*0e40*/  SHF.R.U32.HI R4, RZ, R10, R7 ;  /* 0x0000000aff047219 */ /* 0x000fe20000011607 */
[----:B-12---:R-:W-:-:S03]  /*0e50*/  IMAD R13, R3, UR8, R6 ;  /* 0x00000008030d7c24 */ /* 0x006fc6000f8e0206 */
[----:B------:R-:W-:Y:S02]  /*0e60*/  SHF.R.U32.HI R4, RZ, UR4, R4 ;  /* 0x00000004ff047c19 */ /* 0x000fe40008011604 */
[----:B------:R-:W-:Y:S02]  /*0e70*/  ISETP.GT.U32.AND P0, PT, R13, 0x100, PT ;  /* 0x000001000d00780c */ /* 0x000fe40003f04070 */
[----:B------:R-:W-:Y:S02]  /*0e80*/  LEA R7, R4, R9, 0x2 ;  /* 0x0000000904077211 */ /* 0x000fe400078e10ff */
[----:B------:R-:W0:Y:S04]  /*0e90*/  LDC.64 R4, c[0x0][0x380] ;  /* 0x0000e000ff047b82 */ /* 0x000e280000000a00 */
[----:B------:R-:W1:Y:S01]  /*0ea0*/  LDS R7, [R7] ;  /* 0x0000000007077984 */ /* 0x000e620000000800 */
[----:B0-----:R-:W-:-:S05]  /*0eb0*/  IMAD.WIDE R8, R11, 0x4, R4 ;  /* 0x000000040b087825 */ /* 0x001fca00078e0204 */
[----:B-1----:R0:W-:Y:S01]  /*0ec0*/  STG.E desc[UR12][R8.64], R7 ;  /* 0x0000000708007986 */ /* 0x0021e2000c10190c */
[----:B------:R-:W-:Y:S05]  /*0ed0*/  @P0 EXIT ;  /* 0x000000000000094d */ /* 0x000fea0003800000 */
[----:B------:R-:W-:Y:S01]  /*0ee0*/  IMAD.IADD R3, R10, 0x1, R0 ;  /* 0x000000010a037824 */ /* 0x000fe200078e0200 */
[----:B------:R-:W-:-:S04]  /*0ef0*/  UMOV UR4, URZ ;  /* 0x000000ff00047c82 */ /* 0x000fc80008000000 */
[----:B------:R-:W-:Y:S01]  /*0f00*/  SHF.R.U32.HI R3, RZ, R3, R6 ;  /* 0x00000003ff037219 */ /* 0x000fe20000011606 */
[----:B------:R-:W-:Y:S06]  /*0f10*/  BRA.U !UP1, `(.L_x_41) ;  /* 0x00000001091c7547 */ /* 0x000fec000b800000 */
[----:B------:R-:W-:-:S05]  /*0f20*/  UMOV UR4, URZ ;  /* 0x000000ff00047c82 */ /* 0x000fca0008000000 */
.L_x_42:
[----:B------:R-:W-:Y:S02]  /*0f30*/  UISETP.GT.U32.AND UP0, UPT, UR7, 0x3, UPT ;  /* 0x000000030700788c */ /* 0x000fe4000bf04070 */
[----:B------:R-:W-:Y:S02]  /*0f40*/  USHF.R.U32.HI UR5, URZ, 0x1, UR7 ;  /* 0x00000001ff057899 */ /* 0x000fe40008011607 */
[----:B------:R-:W-:-:S05]  /*0f50*/  UIADD3 UR4, UPT, UPT, UR4, 0x1, URZ ;  /* 0x0000000104047890 */ /* 0x000fca000fffe0ff */
[----:B------:R-:W-:Y:S01]  /*0f60*/  UMOV UR7, UR5 ;  /* 0x0000000500077c82 */ /* 0x000fe20008000000 */
[----:B------:R-:W-:Y:S06]  /*0f70*/  BRA.U UP0, `(.L_x_42) ;  /* 0xfffffffd00ec7547 */ /* 0x000fec000b83ffff */
[----:B------:R-:W-:-:S12]  /*0f80*/  USHF.L.U32 UR4, UR4, 0x1, URZ ;  /* 0x0000000104047899 */ /* 0x000fd800080006ff */
.L_x_41:
[----:B------:R-:W-:Y:S01]  /*0f90*/  SHF.R.U32.HI R3, RZ, UR4, R3 ;  /* 0x00000004ff037c19 */ /* 0x000fe20008011603 */
[----:B------:R-:W-:-:S04]  /*0fa0*/  IMAD.WIDE.U32 R4, R13, 0x4, R4 ;  /* 0x000000040d047825 */ /* 0x000fc800078e0004 */
[----:B------:R-:W-:-:S06]  /*0fb0*/  IMAD R3, R3, 0x4, R2 ;  /* 0x0000000403037824 */ /* 0x000fcc00078e0202 */
[----:B------:R-:W1:Y:S04]  /*0fc0*/  LDS R3, [R3] ;  /* 0x0000000003037984 */ /* 0x000e680000000800 */
[----:B-1----:R-:W-:Y:S01]  /*0fd0*/  STG.E desc[UR12][R4.64], R3 ;  /* 0x0000000304007986 */ /* 0x002fe2000c10190c */
[----:B------:R-:W-:Y:S05]  /*0fe0*/  EXIT ;  /* 0x000000000000794d */ /* 0x000fea0003800000 */
.L_x_43:
        /* <DEDUP_REMOVED lines=9> */
.L_x_48:


//--------------------- .text._Z18gpu_add_block_sumsPiS_S_ --------------------------
	.section	.text._Z18gpu_add_block_sumsPiS_S_,"ax",@progbits
	.align	128
        .global         _Z18gpu_add_block_sumsPiS_S_
        .type           _Z18gpu_add_block_sumsPiS_S_,@function
        .size           _Z18gpu_add_block_sumsPiS_S_,(.L_x_49 - _Z18gpu_add_block_sumsPiS_S_)
        .other          _Z18gpu_add_block_sumsPiS_S_,@"STO_CUDA_ENTRY STV_DEFAULT"
_Z18gpu_add_block_sumsPiS_S_:
.text._Z18gpu_add_block_sumsPiS_S_:
[----:B------:R-:W-:Y:S01]  /*0000*/  LDC R1, c[0x0][0x37c] ;  /* 0x0000df00ff017b82 */ /* 0x000fe20000000800 */
[----:B------:R-:W0:Y:S01]  /*0010*/  S2R R5, SR_CTAID.X ;  /* 0x0000000000057919 */ /* 0x000e220000002500 */
[----:B------:R-:W0:Y:S06]  /*0020*/  LDCU UR6, c[0x0][0x360] ;  /* 0x00006c00ff0677ac */ /* 0x000e2c0008000800 */
[----:B------:R-:W1:Y:S01]  /*0030*/  LDC.64 R2, c[0x0][0x390] ;  /* 0x0000e400ff027b82 */ /* 0x000e620000000a00 */
[----:B------:R-:W2:Y:S01]  /*0040*/  S2R R7, SR_TID.X ;  /* 0x0000000000077919 */ /* 0x000ea20000002100 */
[----:B0-----:R-:W-:-:S05]  /*0050*/  IMAD R0, R5, UR6, RZ ;  /* 0x0000000605007c24 */ /* 0x001fca000f8e02ff */
[----:B--2---:R-:W-:-:S04]  /*0060*/  LEA R7, R0, R7, 0x1 ;  /* 0x0000000700077211 */ /* 0x004fc800078e08ff */
[----:B------:R-:W-:-:S13]  /*0070*/  ISETP.GT.AND P0, PT, R7, 0x100, PT ;  /* 0x000001000700780c */ /* 0x000fda0003f04270 */
[----:B-1----:R-:W-:Y:S05]  /*0080*/  @P0 EXIT ;  /* 0x000000000000094d */ /* 0x002fea0003800000 */
[----:B------:R-:W0:Y:S01]  /*0090*/  LDC.64 R8, c[0x0][0x388] ;  /* 0x0000e200ff087b82 */ /* 0x000e220000000a00 */
[----:B------:R-:W1:Y:S01]  /*00a0*/  LDCU.64 UR4, c[0x0][0x358] ;  /* 0x00006b00ff0477ac */ /* 0x000e620008000a00 */
[----:B------:R-:W-:-:S06]  /*00b0*/  IMAD.WIDE.U32 R2, R5, 0x4, R2 ;  /* 0x0000000405027825 */ /* 0x000fcc00078e0002 */
[----:B------:R-:W2:Y:S01]  /*00c0*/  LDC.64 R10, c[0x0][0x380] ;  /* 0x0000e000ff0a7b82 */ /* 0x000ea20000000a00 */
[----:B-1----:R-:W3:Y:S01]  /*00d0*/  LDG.E R0, desc[UR4][R2.64] ;  /* 0x0000000402007981 */ /* 0x002ee2000c1e1900 */
[----:B0-----:R-:W-:-:S06]  /*00e0*/  IMAD.WIDE R4, R7, 0x4, R8 ;  /* 0x0000000407047825 */ /* 0x001fcc00078e0208 */
[----:B------:R-:W3:Y:S01]  /*00f0*/  LDG.E R5, desc[UR4][R4.64] ;  /* 0x0000000404057981 */ /* 0x000ee2000c1e1900 */
[----:B------:R-:W-:-:S04]  /*0100*/  IADD3 R15, PT, PT, R7, UR6, RZ ;  /* 0x00000006070f7c10 */ /* 0x000fc8000fffe0ff */
[----:B------:R-:W-:Y:S01]  /*0110*/  ISETP.GT.U32.AND P0, PT, R15, 0x100, PT ;  /* 0x000001000f00780c */ /* 0x000fe20003f04070 */
[----:B--2---:R-:W-:Y:S01]  /*0120*/  IMAD.WIDE R6, R7, 0x4, R10 ;  /* 0x0000000407067825 */ /* 0x004fe200078e020a */
[----:B---3--:R-:W-:-:S05]  /*0130*/  IADD3 R13, PT, PT, R0, R5, RZ ;  /* 0x00000005000d7210 */ /* 0x008fca0007ffe0ff */
[----:B------:R0:W-:Y:S06]  /*0140*/  STG.E desc[UR4][R6.64], R13 ;  /* 0x0000000d06007986 */ /* 0x0001ec000c101904 */
[----:B------:R-:W-:Y:S05]  /*0150*/  @P0 EXIT ;  /* 0x000000000000094d */ /* 0x000fea0003800000 */
[----:B------:R-:W-:-:S06]  /*0160*/  IMAD.WIDE.U32 R2, R15, 0x4, R8 ;  /* 0x000000040f027825 */ /* 0x000fcc00078e0008 */
[----:B------:R-:W0:Y:S01]  /*0170*/  LDG.E R3, desc[UR4][R2.64] ;  /* 0x0000000402037981 */ /* 0x000e22000c1e1900 */
[----:B------:R-:W-:Y:S01]  /*0180*/  IMAD.WIDE.U32 R4, R15, 0x4, R10 ;  /* 0x000000040f047825 */ /* 0x000fe200078e000a */
[----:B0-----:R-:W-:-:S05]  /*0190*/  IADD3 R7, PT, PT, R0, R3, RZ ;  /* 0x0000000300077210 */ /* 0x001fca0007ffe0ff */
[----:B------:R-:W-:Y:S01]  /*01a0*/  STG.E desc[UR4][R4.64], R7 ;  /* 0x0000000704007986 */ /* 0x000fe2000c101904 */
[----:B------:R-:W-:Y:S05]  /*01b0*/  EXIT ;  /* 0x000000000000794d */ /* 0x000fea0003800000 */
.L_x_44:
        /* <DEDUP_REMOVED lines=12> */
.L_x_49:


//--------------------- .nv.shared.reserved.0     --------------------------
	.section	.nv.shared.reserved.0,"aw",@nobits
	.weak		__nv_reservedSMEM_offset_0_alias
	.size		__nv_reservedSMEM_offset_0_alias, 0, 64
	.other		__nv_reservedSMEM_offset_0_alias,@"STO_CUDA_RESERVED_SHARED STV_DEFAULT"
__nv_reservedSMEM_offset_0_alias:
	.zero		0
	.zero		64


//--------------------- .nv.global                --------------------------
	.section	.nv.global,"aw",@nobits
.nv.global:
	.type		_ZN34_INTERNAL_238b08f8_4_k_cu_38561bbc6thrust24THRUST_300001_SM_1000_NS12placeholders2_8E,@object
	.size		_ZN34_INTERNAL_238b08f8_4_k_cu_38561bbc6thrust24THRUST_300001_SM_1000_NS12placeholders2_8E,(_ZN34_INTERNAL_238b08f8_4_k_cu_38561bbc4cuda3std3__436_GLOBAL__N__238b08f8_4_k_cu_38561bbc6ignoreE - _ZN34_INTERNAL_238b08f8_4_k_cu_38561bbc6thrust24THRUST_300001_SM_1000_NS12placeholders2_8E)
_ZN34_INTERNAL_238b08f8_4_k_cu_38561bbc6thrust24THRUST_300001_SM_1000_NS12placeholders2_8E:
	.zero		1
	.type		_ZN34_INTERNAL_238b08f8_4_k_cu_38561bbc4cuda3std3__436_GLOBAL__N__238b08f8_4_k_cu_38561bbc6ignoreE,@object
	.size		_ZN34_INTERNAL_238b08f8_4_k_cu_38561bbc4cuda3std3__436_GLOBAL__N__238b08f8_4_k_cu_38561bbc6ignoreE,(_ZN34_INTERNAL_238b08f8_4_k_cu_38561bbc4cuda3std6ranges3__45__cpo4dataE - _ZN34_INTERNAL_238b08f8_4_k_cu_38561bbc4cuda3std3__436_GLOBAL__N__238b08f8_4_k_cu_38561bbc6ignoreE)
_ZN34_INTERNAL_238b08f8_4_k_cu_38561bbc4cuda3std3__436_GLOBAL__N__238b08f8_4_k_cu_38561bbc6ignoreE:
	.zero		1
	.type		_ZN34_INTERNAL_238b08f8_4_k_cu_38561bbc4cuda3std6ranges3__45__cpo4dataE,@object
	.size		_ZN34_INTERNAL_238b08f8_4_k_cu_38561bbc4cuda3std6ranges3__45__cpo4dataE,(_ZN34_INTERNAL_238b08f8_4_k_cu_38561bbc6thrust24THRUST_300001_SM_1000_NS6system3cpp3parE - _ZN34_INTERNAL_238b08f8_4_k_cu_38561bbc4cuda3std6ranges3__45__cpo4dataE)
_ZN34_INTERNAL_238b08f8_4_k_cu_38561bbc4cuda3std6ranges3__45__cpo4dataE:
	.zero		1
	.type		_ZN34_INTERNAL_238b08f8_4_k_cu_38561bbc6thrust24THRUST_300001_SM_1000_NS6system3cpp3parE,@object
	.size		_ZN34_INTERNAL_238b08f8_4_k_cu_38561bbc6thrust24THRUST_300001_SM_1000_NS6system3cpp3parE,(_ZN34_INTERNAL_238b08f8_4_k_cu_38561bbc4cuda3std3__45__cpo5beginE - _ZN34_INTERNAL_238b08f8_4_k_cu_38561bbc6thrust24THRUST_300001_SM_1000_NS6system3cpp3parE)
_ZN34_INTERNAL_238b08f8_4_k_cu_38561bbc6thrust24THRUST_300001_SM_1000_NS6system3cpp3parE:
	.zero		1
	.type		_ZN34_INTERNAL_238b08f8_4_k_cu_38561bbc4cuda3std3__45__cpo5beginE,@object
	.size		_ZN34_INTERNAL_238b08f8_4_k_cu_38561bbc4cuda3std3__45__cpo5beginE,(_ZN34_INTERNAL_238b08f8_4_k_cu_38561bbc4cuda3std6ranges3__45__cpo5beginE - _ZN34_INTERNAL_238b08f8_4_k_cu_38561bbc4cuda3std3__45__cpo5beginE)
_ZN34_INTERNAL_238b08f8_4_k_cu_38561bbc4cuda3std3__45__cpo5beginE:
	.zero		1
	.type		_ZN34_INTERNAL_238b08f8_4_k_cu_38561bbc4cuda3std6ranges3__45__cpo5beginE,@object
	.size		_ZN34_INTERNAL_238b08f8_4_k_cu_38561bbc4cuda3std6ranges3__45__cpo5beginE,(_ZN34_INTERNAL_238b08f8_4_k_cu_38561bbc6thrust24THRUST_300001_SM_1000_NS6deviceE - _ZN34_INTERNAL_238b08f8_4_k_cu_38561bbc4cuda3std6ranges3__45__cpo5beginE)
_ZN34_INTERNAL_238b08f8_4_k_cu_38561bbc4cuda3std6ranges3__45__cpo5beginE:
	.zero		1
	.type		_ZN34_INTERNAL_238b08f8_4_k_cu_38561bbc6thrust24THRUST_300001_SM_1000_NS6deviceE,@object
	.size		_ZN34_INTERNAL_238b08f8_4_k_cu_38561bbc6thrust24THRUST_300001_SM_1000_NS6deviceE,(_ZN34_INTERNAL_238b08f8_4_k_cu_38561bbc4cuda3std3__47nulloptE - _ZN34_INTERNAL_238b08f8_4_k_cu_38561bbc6thrust24THRUST_300001_SM_1000_NS6deviceE)
_ZN34_INTERNAL_238b08f8_4_k_cu_38561bbc6thrust24THRUST_300001_SM_1000_NS6deviceE:
	.zero		1
	.type		_ZN34_INTERNAL_238b08f8_4_k_cu_38561bbc4cuda3std3__47nulloptE,@object
	.size		_ZN34_INTERNAL_238b08f8_4_k_cu_38561bbc4cuda3std3__47nulloptE,(_ZN34_INTERNAL_238b08f8_4_k_cu_38561bbc4cuda3std6ranges3__45__cpo8distanceE - _ZN34_INTERNAL_238b08f8_4_k_cu_38561bbc4cuda3std3__47nulloptE)
_ZN34_INTERNAL_238b08f8_4_k_cu_38561bbc4cuda3std3__47nulloptE:
	.zero		1
	.type		_ZN34_INTERNAL_238b08f8_4_k_cu_38561bbc4cuda3std6ranges3__45__cpo8distanceE,@object
	.size		_ZN34_INTERNAL_238b08f8_4_k_cu_38561bbc4cuda3std6ranges3__45__cpo8distanceE,(_ZN34_INTERNAL_238b08f8_4_k_cu_38561bbc6thrust24THRUST_300001_SM_1000_NS12placeholders2_4E - _ZN34_INTERNAL_238b08f8_4_k_cu_38561bbc4cuda3std6ranges3__45__cpo8distanceE)
_ZN34_INTERNAL_238b08f8_4_k_cu_38561bbc4cuda3std6ranges3__45__cpo8distanceE:
	.zero		1
	.type		_ZN34_INTERNAL_238b08f8_4_k_cu_38561bbc6thrust24THRUST_300001_SM_1000_NS12placeholders2_4E,@object
	.size		_ZN34_INTERNAL_238b08f8_4_k_cu_38561bbc6thrust24THRUST_300001_SM_1000_NS12placeholders2_4E,(_ZN34_INTERNAL_238b08f8_4_k_cu_38561bbc4cuda3std3__45__cpo6rbeginE - _ZN34_INTERNAL_238b08f8_4_k_cu_38561bbc6thrust24THRUST_300001_SM_1000_NS12placeholders2_4E)
_ZN34_INTERNAL_238b08f8_4_k_cu_38561bbc6thrust24THRUST_300001_SM_1000_NS12placeholders2_4E:
	.zero		1
	.type		_ZN34_INTERNAL_238b08f8_4_k_cu_38561bbc4cuda3std3__45__cpo6rbeginE,@object
	.size		_ZN34_INTERNAL_238b08f8_4_k_cu_38561bbc4cuda3std3__45__cpo6rbeginE,(_ZN34_INTERNAL_238b08f8_4_k_cu_38561bbc4cuda3std6ranges3__45__cpo7advanceE - _ZN34_INTERNAL_238b08f8_4_k_cu_38561bbc4cuda3std3__45__cpo6rbeginE)
_ZN34_INTERNAL_238b08f8_4_k_cu_38561bbc4cuda3std3__45__cpo6rbeginE:
	.zero		1
	.type		_ZN34_INTERNAL_238b08f8_4_k_cu_38561bbc4cuda3std6ranges3__45__cpo7advanceE,@object
	.size		_ZN34_INTERNAL_238b08f8_4_k_cu_38561bbc4cuda3std6ranges3__45__cpo7advanceE,(_ZN34_INTERNAL_238b08f8_4_k_cu_38561bbc6thrust24THRUST_300001_SM_1000_NS12placeholders3_10E - _ZN34_INTERNAL_238b08f8_4_k_cu_38561bbc4cuda3std6ranges3__45__cpo7advanceE)
_ZN34_INTERNAL_238b08f8_4_k_cu_38561bbc4cuda3std6ranges3__45__cpo7advanceE:
	.zero		1
	.type		_ZN34_INTERNAL_238b08f8_4_k_cu_38561bbc6thrust24THRUST_300001_SM_1000_NS12placeholders3_10E,@object
	.size		_ZN34_INTERNAL_238b08f8_4_k_cu_38561bbc6thrust24THRUST_300001_SM_1000_NS12placeholders3_10E,(_ZN34_INTERNAL_238b08f8_4_k_cu_38561bbc4cuda3std3__48in_placeE - _ZN34_INTERNAL_238b08f8_4_k_cu_38561bbc6thrust24THRUST_300001_SM_1000_NS12placeholders3_10E)
_ZN34_INTERNAL_238b08f8_4_k_cu_38561bbc6thrust24THRUST_300001_SM_1000_NS12placeholders3_10E:
	.zero		1
	.type		_ZN34_INTERNAL_238b08f8_4_k_cu_38561bbc4cuda3std3__48in_placeE,@object
	.size		_ZN34_INTERNAL_238b08f8_4_k_cu_38561bbc4cuda3std3__48in_placeE,(_ZN34_INTERNAL_238b08f8_4_k_cu_38561bbc4cuda3std6ranges3__45__cpo4sizeE - _ZN34_INTERNAL_238b08f8_4_k_cu_38561bbc4cuda3std3__48in_placeE)
_ZN34_INTERNAL_238b08f8_4_k_cu_38561bbc4cuda3std3__48in_placeE:
	.zero		1
	.type		_ZN34_INTERNAL_238b08f8_4_k_cu_38561bbc4cuda3std6ranges3__45__cpo4sizeE,@object
	.size		_ZN34_INTERNAL_238b08f8_4_k_cu_38561bbc4cuda3std6ranges3__45__cpo4sizeE,(_ZN34_INTERNAL_238b08f8_4_k_cu_38561bbc6thrust24THRUST_300001_SM_1000_NS12placeholders2_2E - _ZN34_INTERNAL_238b08f8_4_k_cu_38561bbc4cuda3std6ranges3__45__cpo4sizeE)
_ZN34_INTERNAL_238b08f8_4_k_cu_38561bbc4cuda3std6ranges3__45__cpo4sizeE:
	.zero		1
	.type		_ZN34_INTERNAL_238b08f8_4_k_cu_38561bbc6thrust24THRUST_300001_SM_1000_NS12placeholders2_2E,@object
	.size		_ZN34_INTERNAL_238b08f8_4_k_cu_38561bbc6thrust24THRUST_300001_SM_1000_NS12placeholders2_2E,(_ZN34_INTERNAL_238b08f8_4_k_cu_38561bbc4cuda3std3__45__cpo6cbeginE - _ZN34_INTERNAL_238b08f8_4_k_cu_38561bbc6thrust24THRUST_300001_SM_1000_NS12placeholders2_2E)
_ZN34_INTERNAL_238b08f8_4_k_cu_38561bbc6thrust24THRUST_300001_SM_1000_NS12placeholders2_2E:
	.zero		1
	.type		_ZN34_INTERNAL_238b08f8_4_k_cu_38561bbc4cuda3std3__45__cpo6cbeginE,@object
	.size		_ZN34_INTERNAL_238b08f8_4_k_cu_38561bbc4cuda3std3__45__cpo6cbeginE,(_ZN34_INTERNAL_238b08f8_4_k_cu_38561bbc4cuda3std6ranges3__45__cpo6cbeginE - _ZN34_INTERNAL_238b08f8_4_k_cu_38561bbc4cuda3std3__45__cpo6cbeginE)
_ZN34_INTERNAL_238b08f8_4_k_cu_38561bbc4cuda3std3__45__cpo6cbeginE:
	.zero		1
	.type		_ZN34_INTERNAL_238b08f8_4_k_cu_38561bbc4cuda3std6ranges3__45__cpo6cbeginE,@object
	.size		_ZN34_INTERNAL_238b08f8_4_k_cu_38561bbc4cuda3std6ranges3__45__cpo6cbeginE,(_ZN34_INTERNAL_238b08f8_4_k_cu_38561bbc6thrust24THRUST_300001_SM_1000_NS12placeholders2_6E - _ZN34_INTERNAL_238b08f8_4_k_cu_38561bbc4cuda3std6ranges3__45__cpo6cbeginE)
_ZN34_INTERNAL_238b08f8_4_k_cu_38561bbc4cuda3std6ranges3__45__cpo6cbeginE:
	.zero		1
	.type		_ZN34_INTERNAL_238b08f8_4_k_cu_38561bbc6thrust24THRUST_300001_SM_1000_NS12placeholders2_6E,@object
	.size		_ZN34_INTERNAL_238b08f8_4_k_cu_38561bbc6thrust24THRUST_300001_SM_1000_NS12placeholders2_6E,(_ZN34_INTERNAL_238b08f8_4_k_cu_38561bbc4cuda3std3__45__cpo7crbeginE - _ZN34_INTERNAL_238b08f8_4_k_cu_38561bbc6thrust24THRUST_300001_SM_1000_NS12placeholders2_6E)
_ZN34_INTERNAL_238b08f8_4_k_cu_38561bbc6thrust24THRUST_300001_SM_1000_NS12placeholders2_6E:
	.zero		1
	.type		_ZN34_INTERNAL_238b08f8_4_k_cu_38561bbc4cuda3std3__45__cpo7crbeginE,@object
	.size		_ZN34_INTERNAL_238b08f8_4_k_cu_38561bbc4cuda3std3__45__cpo7crbeginE,(_ZN34_INTERNAL_238b08f8_4_k_cu_38561bbc4cuda3std6ranges3__45__cpo4nextE - _ZN34_INTERNAL_238b08f8_4_k_cu_38561bbc4cuda3std3__45__cpo7crbeginE)
_ZN34_INTERNAL_238b08f8_4_k_cu_38561bbc4cuda3std3__45__cpo7crbeginE:
	.zero		1
	.type		_ZN34_INTERNAL_238b08f8_4_k_cu_38561bbc4cuda3std6ranges3__45__cpo4nextE,@object
	.size		_ZN34_INTERNAL_238b08f8_4_k_cu_38561bbc4cuda3std6ranges3__45__cpo4nextE,(_ZN34_INTERNAL_238b08f8_4_k_cu_38561bbc4cuda3std6ranges3__45__cpo4swapE - _ZN34_INTERNAL_238b08f8_4_k_cu_38561bbc4cuda3std6ranges3__45__cpo4nextE)
_ZN34_INTERNAL_238b08f8_4_k_cu_38561bbc4cuda3std6ranges3__45__cpo4nextE:
	.zero		1
	.type		_ZN34_INTERNAL_238b08f8_4_k_cu_38561bbc4cuda3std6ranges3__45__cpo4swapE,@object
	.size		_ZN34_INTERNAL_238b08f8_4_k_cu_38561bbc4cuda3std6ranges3__45__cpo4swapE,(_ZN34_INTERNAL_238b08f8_4_k_cu_38561bbc6thrust24THRUST_300001_SM_1000_NS8cuda_cub10par_nosyncE - _ZN34_INTERNAL_238b08f8_4_k_cu_38561bbc4cuda3std6ranges3__45__cpo4swapE)
_ZN34_INTERNAL_238b08f8_4_k_cu_38561bbc4cuda3std6ranges3__45__cpo4swapE:
	.zero		1
	.type		_ZN34_INTERNAL_238b08f8_4_k_cu_38561bbc6thrust24THRUST_300001_SM_1000_NS8cuda_cub10par_nosyncE,@object
	.size		_ZN34_INTERNAL_238b08f8_4_k_cu_38561bbc6thrust24THRUST_300001_SM_1000_NS8cuda_cub10par_nosyncE,(_ZN34_INTERNAL_238b08f8_4_k_cu_38561bbc6thrust24THRUST_300001_SM_1000_NS3seqE - _ZN34_INTERNAL_238b08f8_4_k_cu_38561bbc6thrust24THRUST_300001_SM_1000_NS8cuda_cub10par_nosyncE)
_ZN34_INTERNAL_238b08f8_4_k_cu_38561bbc6thrust24THRUST_300001_SM_1000_NS8cuda_cub10par_nosyncE:
	.zero		1
	.type		_ZN34_INTERNAL_238b08f8_4_k_cu_38561bbc6thrust24THRUST_300001_SM_1000_NS3seqE,@object
	.size		_ZN34_INTERNAL_238b08f8_4_k_cu_38561bbc6thrust24THRUST_300001_SM_1000_NS3seqE,(_ZN34_INTERNAL_238b08f8_4_k_cu_38561bbc4cuda3std3__420unreachable_sentinelE - _ZN34_INTERNAL_238b08f8_4_k_cu_38561bbc6thrust24THRUST_300001_SM_1000_NS3seqE)
_ZN34_INTERNAL_238b08f8_4_k_cu_38561bbc6thrust24THRUST_300001_SM_1000_NS3seqE:
	.zero		1
	.type		_ZN34_INTERNAL_238b08f8_4_k_cu_38561bbc4cuda3std3__420unreachable_sentinelE,@object
	.size		_ZN34_INTERNAL_238b08f8_4_k_cu_38561bbc4cuda3std3__420unreachable_sentinelE,(_ZN34_INTERNAL_238b08f8_4_k_cu_38561bbc4cuda3std6ranges3__45__cpo5ssizeE - _ZN34_INTERNAL_238b08f8_4_k_cu_38561bbc4cuda3std3__420unreachable_sentinelE)
_ZN34_INTERNAL_238b08f8_4_k_cu_38561bbc4cuda3std3__420unreachable_sentinelE:
	.zero		1
	.type		_ZN34_INTERNAL_238b08f8_4_k_cu_38561bbc4cuda3std6ranges3__45__cpo5ssizeE,@object
	.size		_ZN34_INTERNAL_238b08f8_4_k_cu_38561bbc4cuda3std6ranges3__45__cpo5ssizeE,(_ZN34_INTERNAL_238b08f8_4_k_cu_38561bbc6thrust24THRUST_300001_SM_1000_NS12placeholders2_3E - _ZN34_INTERNAL_238b08f8_4_k_cu_38561bbc4cuda3std6ranges3__45__cpo5ssizeE)
_ZN34_INTERNAL_238b08f8_4_k_cu_38561bbc4cuda3std6ranges3__45__cpo5ssizeE:
	.zero		1
	.type		_ZN34_INTERNAL_238b08f8_4_k_cu_38561bbc6thrust24THRUST_300001_SM_1000_NS12placeholders2_3E,@object
	.size		_ZN34_INTERNAL_238b08f8_4_k_cu_38561bbc6thrust24THRUST_300001_SM_1000_NS12placeholders2_3E,(_ZN34_INTERNAL_238b08f8_4_k_cu_38561bbc4cuda3std3__45__cpo4cendE - _ZN34_INTERNAL_238b08f8_4_k_cu_38561bbc6thrust24THRUST_300001_SM_1000_NS12placeholders2_3E)
_ZN34_INTERNAL_238b08f8_4_k_cu_38561bbc6thrust24THRUST_300001_SM_1000_NS12placeholders2_3E:
	.zero		1
	.type		_ZN34_INTERNAL_238b08f8_4_k_cu_38561bbc4cuda3std3__45__cpo4cendE,@object
	.size		_ZN34_INTERNAL_238b08f8_4_k_cu_38561bbc4cuda3std3__45__cpo4cendE,(_ZN34_INTERNAL_238b08f8_4_k_cu_38561bbc4cuda3std6ranges3__45__cpo4cendE - _ZN34_INTERNAL_238b08f8_4_k_cu_38561bbc4cuda3std3__45__cpo4cendE)
_ZN34_INTERNAL_238b08f8_4_k_cu_38561bbc4cuda3std3__45__cpo4cendE:
	.zero		1
	.type		_ZN34_INTERNAL_238b08f8_4_k_cu_38561bbc4cuda3std6ranges3__45__cpo4cendE,@object
	.size		_ZN34_INTERNAL_238b08f8_4_k_cu_38561bbc4cuda3std6ranges3__45__cpo4cendE,(_ZN34_INTERNAL_238b08f8_4_k_cu_38561bbc6thrust24THRUST_300001_SM_1000_NS12placeholders2_7E - _ZN34_INTERNAL_238b08f8_4_k_cu_38561bbc4cuda3std6ranges3__45__cpo4cendE)
_ZN34_INTERNAL_238b08f8_4_k_cu_38561bbc4cuda3std6ranges3__45__cpo4cendE:
	.zero		1
	.type		_ZN34_INTERNAL_238b08f8_4_k_cu_38561bbc6thrust24THRUST_300001_SM_1000_NS12placeholders2_7E,@object
	.size		_ZN34_INTERNAL_238b08f8_4_k_cu_38561bbc6thrust24THRUST_300001_SM_1000_NS12placeholders2_7E,(_ZN34_INTERNAL_238b08f8_4_k_cu_38561bbc4cuda3std3__45__cpo5crendE - _ZN34_INTERNAL_238b08f8_4_k_cu_38561bbc6thrust24THRUST_300001_SM_1000_NS12placeholders2_7E)
_ZN34_INTERNAL_238b08f8_4_k_cu_38561bbc6thrust24THRUST_300001_SM_1000_NS12placeholders2_7E:
	.zero		1
	.type		_ZN34_INTERNAL_238b08f8_4_k_cu_38561bbc4cuda3std3__45__cpo5crendE,@object
	.size		_ZN34_INTERNAL_238b08f8_4_k_cu_38561bbc4cuda3std3__45__cpo5crendE,(_ZN34_INTERNAL_238b08f8_4_k_cu_38561bbc4cuda3std6ranges3__45__cpo4prevE - _ZN34_INTERNAL_238b08f8_4_k_cu_38561bbc4cuda3std3__45__cpo5crendE)
_ZN34_INTERNAL_238b08f8_4_k_cu_38561bbc4cuda3std3__45__cpo5crendE:
	.zero		1
	.type		_ZN34_INTERNAL_238b08f8_4_k_cu_38561bbc4cuda3std6ranges3__45__cpo4prevE,@object
	.size		_ZN34_INTERNAL_238b08f8_4_k_cu_38561bbc4cuda3std6ranges3__45__cpo4prevE,(_ZN34_INTERNAL_238b08f8_4_k_cu_38561bbc4cuda3std6ranges3__45__cpo9iter_moveE - _ZN34_INTERNAL_238b08f8_4_k_cu_38561bbc4cuda3std6ranges3__45__cpo4prevE)
_ZN34_INTERNAL_238b08f8_4_k_cu_38561bbc4cuda3std6ranges3__45__cpo4prevE:
	.zero		1
	.type		_ZN34_INTERNAL_238b08f8_4_k_cu_38561bbc4cuda3std6ranges3__45__cpo9iter_moveE,@object
	.size		_ZN34_INTERNAL_238b08f8_4_k_cu_38561bbc4cuda3std6ranges3__45__cpo9iter_moveE,(_ZN34_INTERNAL_238b08f8_4_k_cu_38561bbc6thrust24THRUST_300001_SM_1000_NS6system6detail10sequential3seqE - _ZN34_INTERNAL_238b08f8_4_k_cu_38561bbc4cuda3std6ranges3__45__cpo9iter_moveE)
_ZN34_INTERNAL_238b08f8_4_k_cu_38561bbc4cuda3std6ranges3__45__cpo9iter_moveE:
	.zero		1
	.type		_ZN34_INTERNAL_238b08f8_4_k_cu_38561bbc6thrust24THRUST_300001_SM_1000_NS6system6detail10sequential3seqE,@object
	.size		_ZN34_INTERNAL_238b08f8_4_k_cu_38561bbc6thrust24THRUST_300001_SM_1000_NS6system6detail10sequential3seqE,(_ZN34_INTERNAL_238b08f8_4_k_cu_38561bbc6thrust24THRUST_300001_SM_1000_NS12placeholders2_9E - _ZN34_INTERNAL_238b08f8_4_k_cu_38561bbc6thrust24THRUST_300001_SM_1000_NS6system6detail10sequential3seqE)
_ZN34_INTERNAL_238b08f8_4_k_cu_38561bbc6thrust24THRUST_300001_SM_1000_NS6system6detail10sequential3seqE:
	.zero		1
	.type		_ZN34_INTERNAL_238b08f8_4_k_cu_38561bbc6thrust24THRUST_300001_SM_1000_NS12placeholders2_9E,@object
	.size		_ZN34_INTERNAL_238b08f8_4_k_cu_38561bbc6thrust24THRUST_300001_SM_1000_NS12placeholders2_9E,(_ZN34_INTERNAL_238b08f8_4_k_cu_38561bbc4cuda3std3__419piecewise_constructE - _ZN34_INTERNAL_238b08f8_4_k_cu_38561bbc6thrust24THRUST_300001_SM_1000_NS12placeholders2_9E)
_ZN34_INTERNAL_238b08f8_4_k_cu_38561bbc6thrust24THRUST_300001_SM_1000_NS12placeholders2_9E:
	.zero		1
	.type		_ZN34_INTERNAL_238b08f8_4_k_cu_38561bbc4cuda3std3__419piecewise_constructE,@object
	.size		_ZN34_INTERNAL_238b08f8_4_k_cu_38561bbc4cuda3std3__419piecewise_constructE,(_ZN34_INTERNAL_238b08f8_4_k_cu_38561bbc4cuda3std6ranges3__45__cpo5cdataE - _ZN34_INTERNAL_238b08f8_4_k_cu_38561bbc4cuda3std3__419piecewise_constructE)
_ZN34_INTERNAL_238b08f8_4_k_cu_38561bbc4cuda3std3__419piecewise_constructE:
	.zero		1
	.type		_ZN34_INTERNAL_238b08f8_4_k_cu_38561bbc4cuda3std6ranges3__45__cpo5cdataE,@object
	.size		_ZN34_INTERNAL_238b08f8_4_k_cu_38561bbc4cuda3std6ranges3__45__cpo5cdataE,(_ZN34_INTERNAL_238b08f8_4_k_cu_38561bbc6thrust24THRUST_300001_SM_1000_NS12placeholders2_1E - _ZN34_INTERNAL_238b08f8_4_k_cu_38561bbc4cuda3std6ranges3__45__cpo5cdataE)
_ZN34_INTERNAL_238b08f8_4_k_cu_38561bbc4cuda3std6ranges3__45__cpo5cdataE:
	.zero		1
	.type		_ZN34_INTERNAL_238b08f8_4_k_cu_38561bbc6thrust24THRUST_300001_SM_1000_NS12placeholders2_1E,@object
	.size		_ZN34_INTERNAL_238b08f8_4_k_cu_38561bbc6thrust24THRUST_300001_SM_1000_NS12placeholders2_1E,(_ZN34_INTERNAL_238b08f8_4_k_cu_38561bbc4cuda3std3__45__cpo3endE - _ZN34_INTERNAL_238b08f8_4_k_cu_38561bbc6thrust24THRUST_300001_SM_1000_NS12placeholders2_1E)
_ZN34_INTERNAL_238b08f8_4_k_cu_38561bbc6thrust24THRUST_300001_SM_1000_NS12placeholders2_1E:
	.zero		1
	.type		_ZN34_INTERNAL_238b08f8_4_k_cu_38561bbc4cuda3std3__45__cpo3endE,@object
	.size		_ZN34_INTERNAL_238b08f8_4_k_cu_38561bbc4cuda3std3__45__cpo3endE,(_ZN34_INTERNAL_238b08f8_4_k_cu_38561bbc4cuda3std6ranges3__45__cpo3endE - _ZN34_INTERNAL_238b08f8_4_k_cu_38561bbc4cuda3std3__45__cpo3endE)
_ZN34_INTERNAL_238b08f8_4_k_cu_38561bbc4cuda3std3__45__cpo3endE:
	.zero		1
	.type		_ZN34_INTERNAL_238b08f8_4_k_cu_38561bbc4cuda3std6ranges3__45__cpo3endE,@object
	.size		_ZN34_INTERNAL_238b08f8_4_k_cu_38561bbc4cuda3std6ranges3__45__cpo3endE,(_ZN34_INTERNAL_238b08f8_4_k_cu_38561bbc6thrust24THRUST_300001_SM_1000_NS12placeholders2_5E - _ZN34_INTERNAL_238b08f8_4_k_cu_38561bbc4cuda3std6ranges3__45__cpo3endE)
_ZN34_INTERNAL_238b08f8_4_k_cu_38561bbc4cuda3std6ranges3__45__cpo3endE:
	.zero		1
	.type		_ZN34_INTERNAL_238b08f8_4_k_cu_38561bbc6thrust24THRUST_300001_SM_1000_NS12placeholders2_5E,@object
	.size		_ZN34_INTERNAL_238b08f8_4_k_cu_38561bbc6thrust24THRUST_300001_SM_1000_NS12placeholders2_5E,(_ZN34_INTERNAL_238b08f8_4_k_cu_38561bbc4cuda3std3__45__cpo4rendE - _ZN34_INTERNAL_238b08f8_4_k_cu_38561bbc6thrust24THRUST_300001_SM_1000_NS12placeholders2_5E)
_ZN34_INTERNAL_238b08f8_4_k_cu_38561bbc6thrust24THRUST_300001_SM_1000_NS12placeholders2_5E:
	.zero		1
	.type		_ZN34_INTERNAL_238b08f8_4_k_cu_38561bbc4cuda3std3__45__cpo4rendE,@object
	.size		_ZN34_INTERNAL_238b08f8_4_k_cu_38561bbc4cuda3std3__45__cpo4rendE,(_ZN34_INTERNAL_238b08f8_4_k_cu_38561bbc4cuda3std6ranges3__45__cpo9iter_swapE - _ZN34_INTERNAL_238b08f8_4_k_cu_38561bbc4cuda3std3__45__cpo4rendE)
_ZN34_INTERNAL_238b08f8_4_k_cu_38561bbc4cuda3std3__45__cpo4rendE:
	.zero		1
	.type		_ZN34_INTERNAL_238b08f8_4_k_cu_38561bbc4cuda3std6ranges3__45__cpo9iter_swapE,@object
	.size		_ZN34_INTERNAL_238b08f8_4_k_cu_38561bbc4cuda3std6ranges3__45__cpo9iter_swapE,(_ZN34_INTERNAL_238b08f8_4_k_cu_38561bbc4cuda3std3__48unexpectE - _ZN34_INTERNAL_238b08f8_4_k_cu_38561bbc4cuda3std6ranges3__45__cpo9iter_swapE)
_ZN34_INTERNAL_238b08f8_4_k_cu_38561bbc4cuda3std6ranges3__45__cpo9iter_swapE:
	.zero		1
	.type		_ZN34_INTERNAL_238b08f8_4_k_cu_38561bbc4cuda3std3__48unexpectE,@object
	.size		_ZN34_INTERNAL_238b08f8_4_k_cu_38561bbc4cuda3std3__48unexpectE,(_ZN34_INTERNAL_238b08f8_4_k_cu_38561bbc6thrust24THRUST_300001_SM_1000_NS8cuda_cub3parE - _ZN34_INTERNAL_238b08f8_4_k_cu_38561bbc4cuda3std3__48unexpectE)
_ZN34_INTERNAL_238b08f8_4_k_cu_38561bbc4cuda3std3__48unexpectE:
	.zero		1
	.type		_ZN34_INTERNAL_238b08f8_4_k_cu_38561bbc6thrust24THRUST_300001_SM_1000_NS8cuda_cub3parE,@object
	.size		_ZN34_INTERNAL_238b08f8_4_k_cu_38561bbc6thrust24THRUST_300001_SM_1000_NS8cuda_cub3parE,(.L_29 - _ZN34_INTERNAL_238b08f8_4_k_cu_38561bbc6thrust24THRUST_300001_SM_1000_NS8cuda_cub3parE)
_ZN34_INTERNAL_238b08f8_4_k_cu_38561bbc6thrust24THRUST_300001_SM_1000_NS8cuda_cub3parE:
	.zero		1
.L_29:


//--------------------- .nv.shared._Z4histPhiPi   --------------------------
	.section	.nv.shared._Z4histPhiPi,"aw",@nobits
	.sectionflags	@""
	.align	4
.nv.shared._Z4histPhiPi:
	.zero		2052


//--------------------- .nv.shared._Z7prescanPiS_S_iii --------------------------
	.section	.nv.shared._Z7prescanPiS_S_iii,"aw",@nobits
	.sectionflags	@""
	.align	4
.nv.shared._Z7prescanPiS_S_iii:
	.zero		2052


//--------------------- .nv.constant0._ZN3cub18CUB_300001_SM_10006detail11EmptyKernelIvEEvv --------------------------
	.section	.nv.constant0._ZN3cub18CUB_300001_SM_10006detail11EmptyKernelIvEEvv,"a",@progbits
	.sectionflags	@""
	.align	4
.nv.constant0._ZN3cub18CUB_300001_SM_10006detail11EmptyKernelIvEEvv:
	.zero		896


//--------------------- .nv.constant0._Z4histPhiPi --------------------------
	.section	.nv.constant0._Z4histPhiPi,"a",@progbits
	.sectionflags	@""
	.align	4
.nv.constant0._Z4histPhiPi:
	.zero		920


//--------------------- .nv.constant0._Z6kernelPiPhiS0_ --------------------------
	.section	.nv.constant0._Z6kernelPiPhiS0_,"a",@progbits
	.sectionflags	@""
	.align	4
.nv.constant0._Z6kernelPiPhiS0_:
	.zero		928


//--------------------- .nv.constant0._Z7prescanPiS_S_iii --------------------------
	.section	.nv.constant0._Z7prescanPiS_S_iii,"a",@progbits
	.sectionflags	@""
	.align	4
.nv.constant0._Z7prescanPiS_S_iii:
	.zero		932


//--------------------- .nv.constant0._Z18gpu_add_block_sumsPiS_S_ --------------------------
	.section	.nv.constant0._Z18gpu_add_block_sumsPiS_S_,"a",@progbits
	.sectionflags	@""
	.align	4
.nv.constant0._Z18gpu_add_block_sumsPiS_S_:
	.zero		920


//--------------------- SYMBOLS --------------------------

	.type		.nv.reservedSmem.offset0,@object
	.size		.nv.reservedSmem.offset0,0x4
	.type		.nv.reservedSmem.cap,@object
	.size		.nv.reservedSmem.cap,0x4
